	.headerflags	@"EF_CUDA_TEXMODE_UNIFIED EF_CUDA_64BIT_ADDRESS EF_CUDA_SM86 EF_CUDA_VIRTUAL_SM(EF_CUDA_SM86)"
	.elftype	@"ET_EXEC"


//--------------------- .nv.info                  --------------------------
	.section	.nv.info,"",@"SHT_CUDA_INFO"
	.align	4


	//----- nvinfo : EIATTR_REGCOUNT
	.align		4
        /*0000*/ 	.byte	0x04, 0x2f
        /*0002*/ 	.short	(.L_1 - .L_0)
	.align		4
.L_0:
        /*0004*/ 	.word	index@(add_n_1_to_256__kernel)
        /*0008*/ 	.word	0x00000028


	//----- nvinfo : EIATTR_MAX_STACK_SIZE
	.align		4
.L_1:
        /*000c*/ 	.byte	0x04, 0x23
        /*000e*/ 	.short	(.L_3 - .L_2)
	.align		4
.L_2:
        /*0010*/ 	.word	index@(add_n_1_to_256__kernel)
        /*0014*/ 	.word	0x00000000


	//----- nvinfo : EIATTR_MIN_STACK_SIZE
	.align		4
.L_3:
        /*0018*/ 	.byte	0x04, 0x12
        /*001a*/ 	.short	(.L_5 - .L_4)
	.align		4
.L_4:
        /*001c*/ 	.word	index@(add_n_1_to_256__kernel)
        /*0020*/ 	.word	0x00000000


	//----- nvinfo : EIATTR_FRAME_SIZE
	.align		4
.L_5:
        /*0024*/ 	.byte	0x04, 0x11
        /*0026*/ 	.short	(.L_7 - .L_6)
	.align		4
.L_6:
        /*0028*/ 	.word	index@(add_n_1_to_256__kernel)
        /*002c*/ 	.word	0x00000000


	//----- nvinfo : EIATTR_REGCOUNT
	.align		4
.L_7:
        /*0030*/ 	.byte	0x04, 0x2f
        /*0032*/ 	.short	(.L_9 - .L_8)
	.align		4
.L_8:
        /*0034*/ 	.word	index@(add_n_257_to_512__kernel)
        /*0038*/ 	.word	0x00000028


	//----- nvinfo : EIATTR_MAX_STACK_SIZE
	.align		4
.L_9:
        /*003c*/ 	.byte	0x04, 0x23
        /*003e*/ 	.short	(.L_11 - .L_10)
	.align		4
.L_10:
        /*0040*/ 	.word	index@(add_n_257_to_512__kernel)
        /*0044*/ 	.word	0x00000000


	//----- nvinfo : EIATTR_MIN_STACK_SIZE
	.align		4
.L_11:
        /*0048*/ 	.byte	0x04, 0x12
        /*004a*/ 	.short	(.L_13 - .L_12)
	.align		4
.L_12:
        /*004c*/ 	.word	index@(add_n_257_to_512__kernel)
        /*0050*/ 	.word	0x00000000


	//----- nvinfo : EIATTR_FRAME_SIZE
	.align		4
.L_13:
        /*0054*/ 	.byte	0x04, 0x11
        /*0056*/ 	.short	(.L_15 - .L_14)
	.align		4
.L_14:
        /*0058*/ 	.word	index@(add_n_257_to_512__kernel)
        /*005c*/ 	.word	0x00000000


	//----- nvinfo : EIATTR_REGCOUNT
	.align		4
.L_15:
        /*0060*/ 	.byte	0x04, 0x2f
        /*0062*/ 	.short	(.L_17 - .L_16)
	.align		4
.L_16:
        /*0064*/ 	.word	index@(add_n_513_to_768__kernel)
        /*0068*/ 	.word	0x00000028


	//----- nvinfo : EIATTR_MAX_STACK_SIZE
	.align		4
.L_17:
        /*006c*/ 	.byte	0x04, 0x23
        /*006e*/ 	.short	(.L_19 - .L_18)
	.align		4
.L_18:
        /*0070*/ 	.word	index@(add_n_513_to_768__kernel)
        /*0074*/ 	.word	0x00000000


	//----- nvinfo : EIATTR_MIN_STACK_SIZE
	.align		4
.L_19:
        /*0078*/ 	.byte	0x04, 0x12
        /*007a*/ 	.short	(.L_21 - .L_20)
	.align		4
.L_20:
        /*007c*/ 	.word	index@(add_n_513_to_768__kernel)
        /*0080*/ 	.word	0x00000000


	//----- nvinfo : EIATTR_FRAME_SIZE
	.align		4
.L_21:
        /*0084*/ 	.byte	0x04, 0x11
        /*0086*/ 	.short	(.L_23 - .L_22)
	.align		4
.L_22:
        /*0088*/ 	.word	index@(add_n_513_to_768__kernel)
        /*008c*/ 	.word	0x00000000


	//----- nvinfo : EIATTR_REGCOUNT
	.align		4
.L_23:
        /*0090*/ 	.byte	0x04, 0x2f
        /*0092*/ 	.short	(.L_25 - .L_24)
	.align		4
.L_24:
        /*0094*/ 	.word	index@(add_n_769_to_1024__kernel)
        /*0098*/ 	.word	0x00000028


	//----- nvinfo : EIATTR_MAX_STACK_SIZE
	.align		4
.L_25:
        /*009c*/ 	.byte	0x04, 0x23
        /*009e*/ 	.short	(.L_27 - .L_26)
	.align		4
.L_26:
        /*00a0*/ 	.word	index@(add_n_769_to_1024__kernel)
        /*00a4*/ 	.word	0x00000000


	//----- nvinfo : EIATTR_MIN_STACK_SIZE
	.align		4
.L_27:
        /*00a8*/ 	.byte	0x04, 0x12
        /*00aa*/ 	.short	(.L_29 - .L_28)
	.align		4
.L_28:
        /*00ac*/ 	.word	index@(add_n_769_to_1024__kernel)
        /*00b0*/ 	.word	0x00000000


	//----- nvinfo : EIATTR_FRAME_SIZE
	.align		4
.L_29:
        /*00b4*/ 	.byte	0x04, 0x11
        /*00b6*/ 	.short	(.L_31 - .L_30)
	.align		4
.L_30:
        /*00b8*/ 	.word	index@(add_n_769_to_1024__kernel)
        /*00bc*/ 	.word	0x00000000


	//----- nvinfo : EIATTR_REGCOUNT
	.align		4
.L_31:
        /*00c0*/ 	.byte	0x04, 0x2f
        /*00c2*/ 	.short	(.L_33 - .L_32)
	.align		4
.L_32:
        /*00c4*/ 	.word	index@(add_n_1025_to_1280__kernel)
        /*00c8*/ 	.word	0x00000028


	//----- nvinfo : EIATTR_MAX_STACK_SIZE
	.align		4
.L_33:
        /*00cc*/ 	.byte	0x04, 0x23
        /*00ce*/ 	.short	(.L_35 - .L_34)
	.align		4
.L_34:
        /*00d0*/ 	.word	index@(add_n_1025_to_1280__kernel)
        /*00d4*/ 	.word	0x00000000


	//----- nvinfo : EIATTR_MIN_STACK_SIZE
	.align		4
.L_35:
        /*00d8*/ 	.byte	0x04, 0x12
        /*00da*/ 	.short	(.L_37 - .L_36)
	.align		4
.L_36:
        /*00dc*/ 	.word	index@(add_n_1025_to_1280__kernel)
        /*00e0*/ 	.word	0x00000000


	//----- nvinfo : EIATTR_FRAME_SIZE
	.align		4
.L_37:
        /*00e4*/ 	.byte	0x04, 0x11
        /*00e6*/ 	.short	(.L_39 - .L_38)
	.align		4
.L_38:
        /*00e8*/ 	.word	index@(add_n_1025_to_1280__kernel)
        /*00ec*/ 	.word	0x00000000


	//----- nvinfo : EIATTR_REGCOUNT
	.align		4
.L_39:
        /*00f0*/ 	.byte	0x04, 0x2f
        /*00f2*/ 	.short	(.L_41 - .L_40)
	.align		4
.L_40:
        /*00f4*/ 	.word	index@(add_n_1281_to_1536__kernel)
        /*00f8*/ 	.word	0x00000028


	//----- nvinfo : EIATTR_MAX_STACK_SIZE
	.align		4
.L_41:
        /*00fc*/ 	.byte	0x04, 0x23
        /*00fe*/ 	.short	(.L_43 - .L_42)
	.align		4
.L_42:
        /*0100*/ 	.word	index@(add_n_1281_to_1536__kernel)
        /*0104*/ 	.word	0x00000000


	//----- nvinfo : EIATTR_MIN_STACK_SIZE
	.align		4
.L_43:
        /*0108*/ 	.byte	0x04, 0x12
        /*010a*/ 	.short	(.L_45 - .L_44)
	.align		4
.L_44:
        /*010c*/ 	.word	index@(add_n_1281_to_1536__kernel)
        /*0110*/ 	.word	0x00000000


	//----- nvinfo : EIATTR_FRAME_SIZE
	.align		4
.L_45:
        /*0114*/ 	.byte	0x04, 0x11
        /*0116*/ 	.short	(.L_47 - .L_46)
	.align		4
.L_46:
        /*0118*/ 	.word	index@(add_n_1281_to_1536__kernel)
        /*011c*/ 	.word	0x00000000


	//----- nvinfo : EIATTR_REGCOUNT
	.align		4
.L_47:
        /*0120*/ 	.byte	0x04, 0x2f
        /*0122*/ 	.short	(.L_49 - .L_48)
	.align		4
.L_48:
        /*0124*/ 	.word	index@(add_n_1537_to_1792__kernel)
        /*0128*/ 	.word	0x00000028


	//----- nvinfo : EIATTR_MAX_STACK_SIZE
	.align		4
.L_49:
        /*012c*/ 	.byte	0x04, 0x23
        /*012e*/ 	.short	(.L_51 - .L_50)
	.align		4
.L_50:
        /*0130*/ 	.word	index@(add_n_1537_to_1792__kernel)
        /*0134*/ 	.word	0x00000000


	//----- nvinfo : EIATTR_MIN_STACK_SIZE
	.align		4
.L_51:
        /*0138*/ 	.byte	0x04, 0x12
        /*013a*/ 	.short	(.L_53 - .L_52)
	.align		4
.L_52:
        /*013c*/ 	.word	index@(add_n_1537_to_1792__kernel)
        /*0140*/ 	.word	0x00000000


	//----- nvinfo : EIATTR_FRAME_SIZE
	.align		4
.L_53:
        /*0144*/ 	.byte	0x04, 0x11
        /*0146*/ 	.short	(.L_55 - .L_54)
	.align		4
.L_54:
        /*0148*/ 	.word	index@(add_n_1537_to_1792__kernel)
        /*014c*/ 	.word	0x00000000


	//----- nvinfo : EIATTR_REGCOUNT
	.align		4
.L_55:
        /*0150*/ 	.byte	0x04, 0x2f
        /*0152*/ 	.short	(.L_57 - .L_56)
	.align		4
.L_56:
        /*0154*/ 	.word	index@(add_n_1793_to_2048__kernel)
        /*0158*/ 	.word	0x00000028


	//----- nvinfo : EIATTR_MAX_STACK_SIZE
	.align		4
.L_57:
        /*015c*/ 	.byte	0x04, 0x23
        /*015e*/ 	.short	(.L_59 - .L_58)
	.align		4
.L_58:
        /*0160*/ 	.word	index@(add_n_1793_to_2048__kernel)
        /*0164*/ 	.word	0x00000000


	//----- nvinfo : EIATTR_MIN_STACK_SIZE
	.align		4
.L_59:
        /*0168*/ 	.byte	0x04, 0x12
        /*016a*/ 	.short	(.L_61 - .L_60)
	.align		4
.L_60:
        /*016c*/ 	.word	index@(add_n_1793_to_2048__kernel)
        /*0170*/ 	.word	0x00000000


	//----- nvinfo : EIATTR_FRAME_SIZE
	.align		4
.L_61:
        /*0174*/ 	.byte	0x04, 0x11
        /*0176*/ 	.short	(.L_63 - .L_62)
	.align		4
.L_62:
        /*0178*/ 	.word	index@(add_n_1793_to_2048__kernel)
        /*017c*/ 	.word	0x00000000


	//----- nvinfo : EIATTR_REGCOUNT
	.align		4
.L_63:
        /*0180*/ 	.byte	0x04, 0x2f
        /*0182*/ 	.short	(.L_65 - .L_64)
	.align		4
.L_64:
        /*0184*/ 	.word	index@(add_n_2049_to_2304__kernel)
        /*0188*/ 	.word	0x00000028


	//----- nvinfo : EIATTR_MAX_STACK_SIZE
	.align		4
.L_65:
        /*018c*/ 	.byte	0x04, 0x23
        /*018e*/ 	.short	(.L_67 - .L_66)
	.align		4
.L_66:
        /*0190*/ 	.word	index@(add_n_2049_to_2304__kernel)
        /*0194*/ 	.word	0x00000000


	//----- nvinfo : EIATTR_MIN_STACK_SIZE
	.align		4
.L_67:
        /*0198*/ 	.byte	0x04, 0x12
        /*019a*/ 	.short	(.L_69 - .L_68)
	.align		4
.L_68:
        /*019c*/ 	.word	index@(add_n_2049_to_2304__kernel)
        /*01a0*/ 	.word	0x00000000


	//----- nvinfo : EIATTR_FRAME_SIZE
	.align		4
.L_69:
        /*01a4*/ 	.byte	0x04, 0x11
        /*01a6*/ 	.short	(.L_71 - .L_70)
	.align		4
.L_70:
        /*01a8*/ 	.word	index@(add_n_2049_to_2304__kernel)
        /*01ac*/ 	.word	0x00000000


	//----- nvinfo : EIATTR_REGCOUNT
	.align		4
.L_71:
        /*01b0*/ 	.byte	0x04, 0x2f
        /*01b2*/ 	.short	(.L_73 - .L_72)
	.align		4
.L_72:
        /*01b4*/ 	.word	index@(add_n_2305_to_2560__kernel)
        /*01b8*/ 	.word	0x00000028


	//----- nvinfo : EIATTR_MAX_STACK_SIZE
	.align		4
.L_73:
        /*01bc*/ 	.byte	0x04, 0x23
        /*01be*/ 	.short	(.L_75 - .L_74)
	.align		4
.L_74:
        /*01c0*/ 	.word	index@(add_n_2305_to_2560__kernel)
        /*01c4*/ 	.word	0x00000000


	//----- nvinfo : EIATTR_MIN_STACK_SIZE
	.align		4
.L_75:
        /*01c8*/ 	.byte	0x04, 0x12
        /*01ca*/ 	.short	(.L_77 - .L_76)
	.align		4
.L_76:
        /*01cc*/ 	.word	index@(add_n_2305_to_2560__kernel)
        /*01d0*/ 	.word	0x00000000


	//----- nvinfo : EIATTR_FRAME_SIZE
	.align		4
.L_77:
        /*01d4*/ 	.byte	0x04, 0x11
        /*01d6*/ 	.short	(.L_79 - .L_78)
	.align		4
.L_78:
        /*01d8*/ 	.word	index@(add_n_2305_to_2560__kernel)
        /*01dc*/ 	.word	0x00000000


	//----- nvinfo : EIATTR_REGCOUNT
	.align		4
.L_79:
        /*01e0*/ 	.byte	0x04, 0x2f
        /*01e2*/ 	.short	(.L_81 - .L_80)
	.align		4
.L_80:
        /*01e4*/ 	.word	index@(add_n_2561_to_2816__kernel)
        /*01e8*/ 	.word	0x00000028


	//----- nvinfo : EIATTR_MAX_STACK_SIZE
	.align		4
.L_81:
        /*01ec*/ 	.byte	0x04, 0x23
        /*01ee*/ 	.short	(.L_83 - .L_82)
	.align		4
.L_82:
        /*01f0*/ 	.word	index@(add_n_2561_to_2816__kernel)
        /*01f4*/ 	.word	0x00000000


	//----- nvinfo : EIATTR_MIN_STACK_SIZE
	.align		4
.L_83:
        /*01f8*/ 	.byte	0x04, 0x12
        /*01fa*/ 	.short	(.L_85 - .L_84)
	.align		4
.L_84:
        /*01fc*/ 	.word	index@(add_n_2561_to_2816__kernel)
        /*0200*/ 	.word	0x00000000


	//----- nvinfo : EIATTR_FRAME_SIZE
	.align		4
.L_85:
        /*0204*/ 	.byte	0x04, 0x11
        /*0206*/ 	.short	(.L_87 - .L_86)
	.align		4
.L_86:
        /*0208*/ 	.word	index@(add_n_2561_to_2816__kernel)
        /*020c*/ 	.word	0x00000000


	//----- nvinfo : EIATTR_REGCOUNT
	.align		4
.L_87:
        /*0210*/ 	.byte	0x04, 0x2f
        /*0212*/ 	.short	(.L_89 - .L_88)
	.align		4
.L_88:
        /*0214*/ 	.word	index@(add_n_2817_to_3072__kernel)
        /*0218*/ 	.word	0x00000028


	//----- nvinfo : EIATTR_MAX_STACK_SIZE
	.align		4
.L_89:
        /*021c*/ 	.byte	0x04, 0x23
        /*021e*/ 	.short	(.L_91 - .L_90)
	.align		4
.L_90:
        /*0220*/ 	.word	index@(add_n_2817_to_3072__kernel)
        /*0224*/ 	.word	0x00000000


	//----- nvinfo : EIATTR_MIN_STACK_SIZE
	.align		4
.L_91:
        /*0228*/ 	.byte	0x04, 0x12
        /*022a*/ 	.short	(.L_93 - .L_92)
	.align		4
.L_92:
        /*022c*/ 	.word	index@(add_n_2817_to_3072__kernel)
        /*0230*/ 	.word	0x00000000


	//----- nvinfo : EIATTR_FRAME_SIZE
	.align		4
.L_93:
        /*0234*/ 	.byte	0x04, 0x11
        /*0236*/ 	.short	(.L_95 - .L_94)
	.align		4
.L_94:
        /*0238*/ 	.word	index@(add_n_2817_to_3072__kernel)
        /*023c*/ 	.word	0x00000000


	//----- nvinfo : EIATTR_REGCOUNT
	.align		4
.L_95:
        /*0240*/ 	.byte	0x04, 0x2f
        /*0242*/ 	.short	(.L_97 - .L_96)
	.align		4
.L_96:
        /*0244*/ 	.word	index@(add_n_3073_to_3328__kernel)
        /*0248*/ 	.word	0x00000028


	//----- nvinfo : EIATTR_MAX_STACK_SIZE
	.align		4
.L_97:
        /*024c*/ 	.byte	0x04, 0x23
        /*024e*/ 	.short	(.L_99 - .L_98)
	.align		4
.L_98:
        /*0250*/ 	.word	index@(add_n_3073_to_3328__kernel)
        /*0254*/ 	.word	0x00000000


	//----- nvinfo : EIATTR_MIN_STACK_SIZE
	.align		4
.L_99:
        /*0258*/ 	.byte	0x04, 0x12
        /*025a*/ 	.short	(.L_101 - .L_100)
	.align		4
.L_100:
        /*025c*/ 	.word	index@(add_n_3073_to_3328__kernel)
        /*0260*/ 	.word	0x00000000


	//----- nvinfo : EIATTR_FRAME_SIZE
	.align		4
.L_101:
        /*0264*/ 	.byte	0x04, 0x11
        /*0266*/ 	.short	(.L_103 - .L_102)
	.align		4
.L_102:
        /*0268*/ 	.word	index@(add_n_3073_to_3328__kernel)
        /*026c*/ 	.word	0x00000000


	//----- nvinfo : EIATTR_REGCOUNT
	.align		4
.L_103:
        /*0270*/ 	.byte	0x04, 0x2f
        /*0272*/ 	.short	(.L_105 - .L_104)
	.align		4
.L_104:
        /*0274*/ 	.word	index@(add_n_3329_to_3584__kernel)
        /*0278*/ 	.word	0x00000028


	//----- nvinfo : EIATTR_MAX_STACK_SIZE
	.align		4
.L_105:
        /*027c*/ 	.byte	0x04, 0x23
        /*027e*/ 	.short	(.L_107 - .L_106)
	.align		4
.L_106:
        /*0280*/ 	.word	index@(add_n_3329_to_3584__kernel)
        /*0284*/ 	.word	0x00000000


	//----- nvinfo : EIATTR_MIN_STACK_SIZE
	.align		4
.L_107:
        /*0288*/ 	.byte	0x04, 0x12
        /*028a*/ 	.short	(.L_109 - .L_108)
	.align		4
.L_108:
        /*028c*/ 	.word	index@(add_n_3329_to_3584__kernel)
        /*0290*/ 	.word	0x00000000


	//----- nvinfo : EIATTR_FRAME_SIZE
	.align		4
.L_109:
        /*0294*/ 	.byte	0x04, 0x11
        /*0296*/ 	.short	(.L_111 - .L_110)
	.align		4
.L_110:
        /*0298*/ 	.word	index@(add_n_3329_to_3584__kernel)
        /*029c*/ 	.word	0x00000000


	//----- nvinfo : EIATTR_REGCOUNT
	.align		4
.L_111:
        /*02a0*/ 	.byte	0x04, 0x2f
        /*02a2*/ 	.short	(.L_113 - .L_112)
	.align		4
.L_112:
        /*02a4*/ 	.word	index@(add_n_3585_to_3840__kernel)
        /*02a8*/ 	.word	0x00000028


	//----- nvinfo : EIATTR_MAX_STACK_SIZE
	.align		4
.L_113:
        /*02ac*/ 	.byte	0x04, 0x23
        /*02ae*/ 	.short	(.L_115 - .L_114)
	.align		4
.L_114:
        /*02b0*/ 	.word	index@(add_n_3585_to_3840__kernel)
        /*02b4*/ 	.word	0x00000000


	//----- nvinfo : EIATTR_MIN_STACK_SIZE
	.align		4
.L_115:
        /*02b8*/ 	.byte	0x04, 0x12
        /*02ba*/ 	.short	(.L_117 - .L_116)
	.align		4
.L_116:
        /*02bc*/ 	.word	index@(add_n_3585_to_3840__kernel)
        /*02c0*/ 	.word	0x00000000


	//----- nvinfo : EIATTR_FRAME_SIZE
	.align		4
.L_117:
        /*02c4*/ 	.byte	0x04, 0x11
        /*02c6*/ 	.short	(.L_119 - .L_118)
	.align		4
.L_118:
        /*02c8*/ 	.word	index@(add_n_3585_to_3840__kernel)
        /*02cc*/ 	.word	0x00000000


	//----- nvinfo : EIATTR_REGCOUNT
	.align		4
.L_119:
        /*02d0*/ 	.byte	0x04, 0x2f
        /*02d2*/ 	.short	(.L_121 - .L_120)
	.align		4
.L_120:
        /*02d4*/ 	.word	index@(add_n_3841_to_4096__kernel)
        /*02d8*/ 	.word	0x00000028


	//----- nvinfo : EIATTR_MAX_STACK_SIZE
	.align		4
.L_121:
        /*02dc*/ 	.byte	0x04, 0x23
        /*02de*/ 	.short	(.L_123 - .L_122)
	.align		4
.L_122:
        /*02e0*/ 	.word	index@(add_n_3841_to_4096__kernel)
        /*02e4*/ 	.word	0x00000000


	//----- nvinfo : EIATTR_MIN_STACK_SIZE
	.align		4
.L_123:
        /*02e8*/ 	.byte	0x04, 0x12
        /*02ea*/ 	.short	(.L_125 - .L_124)
	.align		4
.L_124:
        /*02ec*/ 	.word	index@(add_n_3841_to_4096__kernel)
        /*02f0*/ 	.word	0x00000000


	//----- nvinfo : EIATTR_FRAME_SIZE
	.align		4
.L_125:
        /*02f4*/ 	.byte	0x04, 0x11
        /*02f6*/ 	.short	(.L_127 - .L_126)
	.align		4
.L_126:
        /*02f8*/ 	.word	index@(add_n_3841_to_4096__kernel)
        /*02fc*/ 	.word	0x00000000
.L_127:


//--------------------- .nv.info.add_n_3841_to_4096__kernel --------------------------
	.section	.nv.info.add_n_3841_to_4096__kernel,"",@"SHT_CUDA_INFO"
	.align	4


	//----- nvinfo : EIATTR_CUDA_API_VERSION
	.align		4
        /*0000*/ 	.byte	0x04, 0x37
        /*0002*/ 	.short	(.L_129 - .L_128)
.L_128:
        /*0004*/ 	.word	0x00000076


	//----- nvinfo : EIATTR_SW2861232_WAR
	.align		4
.L_129:
        /*0008*/ 	.byte	0x01, 0x35
	.zero		2


	//----- nvinfo : EIATTR_PARAM_CBANK
	.align		4
        /*000c*/ 	.byte	0x04, 0x0a
        /*000e*/ 	.short	(.L_131 - .L_130)
	.align		4
.L_130:
        /*0010*/ 	.word	index@(.nv.constant0.add_n_3841_to_4096__kernel)
        /*0014*/ 	.short	0x0160
        /*0016*/ 	.short	0x0020


	//----- nvinfo : EIATTR_CBANK_PARAM_SIZE
	.align		4
.L_131:
        /*0018*/ 	.byte	0x03, 0x19
        /*001a*/ 	.short	0x0020


	//----- nvinfo : EIATTR_KPARAM_INFO
	.align		4
        /*001c*/ 	.byte	0x04, 0x17
        /*001e*/ 	.short	(.L_133 - .L_132)
.L_132:
        /*0020*/ 	.word	0x00000000
        /*0024*/ 	.short	0x0003
        /*0026*/ 	.short	0x0018
        /*0028*/ 	.byte	0x00, 0xf0, 0x21, 0x00


	//----- nvinfo : EIATTR_KPARAM_INFO
	.align		4
.L_133:
        /*002c*/ 	.byte	0x04, 0x17
        /*002e*/ 	.short	(.L_135 - .L_134)
.L_134:
        /*0030*/ 	.word	0x00000000
        /*0034*/ 	.short	0x0002
        /*0036*/ 	.short	0x0010
        /*0038*/ 	.byte	0x00, 0xf0, 0x21, 0x00


	//----- nvinfo : EIATTR_KPARAM_INFO
	.align		4
.L_135:
        /*003c*/ 	.byte	0x04, 0x17
        /*003e*/ 	.short	(.L_137 - .L_136)
.L_136:
        /*0040*/ 	.word	0x00000000
        /*0044*/ 	.short	0x0001
        /*0046*/ 	.short	0x0008
        /*0048*/ 	.byte	0x00, 0xf0, 0x21, 0x00


	//----- nvinfo : EIATTR_KPARAM_INFO
	.align		4
.L_137:
        /*004c*/ 	.byte	0x04, 0x17
        /*004e*/ 	.short	(.L_139 - .L_138)
.L_138:
        /*0050*/ 	.word	0x00000000
        /*0054*/ 	.short	0x0000
        /*0056*/ 	.short	0x0000
        /*0058*/ 	.byte	0x00, 0xf0, 0x21, 0x00


	//----- nvinfo : EIATTR_MAXREG_COUNT
	.align		4
.L_139:
        /*005c*/ 	.byte	0x03, 0x1b
        /*005e*/ 	.short	0x00ff


	//----- nvinfo : EIATTR_EXIT_INSTR_OFFSETS
	.align		4
        /*0060*/ 	.byte	0x04, 0x1c
        /*0062*/ 	.short	(.L_141 - .L_140)


	//   ....[0]....
.L_140:
        /*0064*/ 	.word	0x00000050


	//   ....[1]....
        /*0068*/ 	.word	0x00000620


	//   ....[2]....
        /*006c*/ 	.word	0x000006f0


	//   ....[3]....
        /*0070*/ 	.word	0x00000820


	//----- nvinfo : EIATTR_MAX_THREADS
	.align		4
.L_141:
        /*0074*/ 	.byte	0x04, 0x05
        /*0076*/ 	.short	(.L_143 - .L_142)
.L_142:
        /*0078*/ 	.word	0x00000100
        /*007c*/ 	.word	0x00000001
        /*0080*/ 	.word	0x00000001
.L_143:


//--------------------- .nv.info.add_n_3585_to_3840__kernel --------------------------
	.section	.nv.info.add_n_3585_to_3840__kernel,"",@"SHT_CUDA_INFO"
	.align	4


	//----- nvinfo : EIATTR_CUDA_API_VERSION
	.align		4
        /*0000*/ 	.byte	0x04, 0x37
        /*0002*/ 	.short	(.L_145 - .L_144)
.L_144:
        /*0004*/ 	.word	0x00000076


	//----- nvinfo : EIATTR_SW2861232_WAR
	.align		4
.L_145:
        /*0008*/ 	.byte	0x01, 0x35
	.zero		2


	//----- nvinfo : EIATTR_PARAM_CBANK
	.align		4
        /*000c*/ 	.byte	0x04, 0x0a
        /*000e*/ 	.short	(.L_147 - .L_146)
	.align		4
.L_146:
        /*0010*/ 	.word	index@(.nv.constant0.add_n_3585_to_3840__kernel)
        /*0014*/ 	.short	0x0160
        /*0016*/ 	.short	0x0020


	//----- nvinfo : EIATTR_CBANK_PARAM_SIZE
	.align		4
.L_147:
        /*0018*/ 	.byte	0x03, 0x19
        /*001a*/ 	.short	0x0020


	//----- nvinfo : EIATTR_KPARAM_INFO
	.align		4
        /*001c*/ 	.byte	0x04, 0x17
        /*001e*/ 	.short	(.L_149 - .L_148)
.L_148:
        /*0020*/ 	.word	0x00000000
        /*0024*/ 	.short	0x0003
        /*0026*/ 	.short	0x0018
        /*0028*/ 	.byte	0x00, 0xf0, 0x21, 0x00


	//----- nvinfo : EIATTR_KPARAM_INFO
	.align		4
.L_149:
        /*002c*/ 	.byte	0x04, 0x17
        /*002e*/ 	.short	(.L_151 - .L_150)
.L_150:
        /*0030*/ 	.word	0x00000000
        /*0034*/ 	.short	0x0002
        /*0036*/ 	.short	0x0010
        /*0038*/ 	.byte	0x00, 0xf0, 0x21, 0x00


	//----- nvinfo : EIATTR_KPARAM_INFO
	.align		4
.L_151:
        /*003c*/ 	.byte	0x04, 0x17
        /*003e*/ 	.short	(.L_153 - .L_152)
.L_152:
        /*0040*/ 	.word	0x00000000
        /*0044*/ 	.short	0x0001
        /*0046*/ 	.short	0x0008
        /*0048*/ 	.byte	0x00, 0xf0, 0x21, 0x00


	//----- nvinfo : EIATTR_KPARAM_INFO
	.align		4
.L_153:
        /*004c*/ 	.byte	0x04, 0x17
        /*004e*/ 	.short	(.L_155 - .L_154)
.L_154:
        /*0050*/ 	.word	0x00000000
        /*0054*/ 	.short	0x0000
        /*0056*/ 	.short	0x0000
        /*0058*/ 	.byte	0x00, 0xf0, 0x21, 0x00


	//----- nvinfo : EIATTR_MAXREG_COUNT
	.align		4
.L_155:
        /*005c*/ 	.byte	0x03, 0x1b
        /*005e*/ 	.short	0x00ff


	//----- nvinfo : EIATTR_EXIT_INSTR_OFFSETS
	.align		4
        /*0060*/ 	.byte	0x04, 0x1c
        /*0062*/ 	.short	(.L_157 - .L_156)


	//   ....[0]....
.L_156:
        /*0064*/ 	.word	0x000001e0


	//   ....[1]....
        /*0068*/ 	.word	0x00000730


	//   ....[2]....
        /*006c*/ 	.word	0x00000800


	//   ....[3]....
        /*0070*/ 	.word	0x00000930


	//----- nvinfo : EIATTR_MAX_THREADS
	.align		4
.L_157:
        /*0074*/ 	.byte	0x04, 0x05
        /*0076*/ 	.short	(.L_159 - .L_158)
.L_158:
        /*0078*/ 	.word	0x00000100
        /*007c*/ 	.word	0x00000001
        /*0080*/ 	.word	0x00000001
.L_159:


//--------------------- .nv.info.add_n_3329_to_3584__kernel --------------------------
	.section	.nv.info.add_n_3329_to_3584__kernel,"",@"SHT_CUDA_INFO"
	.align	4


	//----- nvinfo : EIATTR_CUDA_API_VERSION
	.align		4
        /*0000*/ 	.byte	0x04, 0x37
        /*0002*/ 	.short	(.L_161 - .L_160)
.L_160:
        /*0004*/ 	.word	0x00000076


	//----- nvinfo : EIATTR_SW2861232_WAR
	.align		4
.L_161:
        /*0008*/ 	.byte	0x01, 0x35
	.zero		2


	//----- nvinfo : EIATTR_PARAM_CBANK
	.align		4
        /*000c*/ 	.byte	0x04, 0x0a
        /*000e*/ 	.short	(.L_163 - .L_162)
	.align		4
.L_162:
        /*0010*/ 	.word	index@(.nv.constant0.add_n_3329_to_3584__kernel)
        /*0014*/ 	.short	0x0160
        /*0016*/ 	.short	0x0020


	//----- nvinfo : EIATTR_CBANK_PARAM_SIZE
	.align		4
.L_163:
        /*0018*/ 	.byte	0x03, 0x19
        /*001a*/ 	.short	0x0020


	//----- nvinfo : EIATTR_KPARAM_INFO
	.align		4
        /*001c*/ 	.byte	0x04, 0x17
        /*001e*/ 	.short	(.L_165 - .L_164)
.L_164:
        /*0020*/ 	.word	0x00000000
        /*0024*/ 	.short	0x0003
        /*0026*/ 	.short	0x0018
        /*0028*/ 	.byte	0x00, 0xf0, 0x21, 0x00


	//----- nvinfo : EIATTR_KPARAM_INFO
	.align		4
.L_165:
        /*002c*/ 	.byte	0x04, 0x17
        /*002e*/ 	.short	(.L_167 - .L_166)
.L_166:
        /*0030*/ 	.word	0x00000000
        /*0034*/ 	.short	0x0002
        /*0036*/ 	.short	0x0010
        /*0038*/ 	.byte	0x00, 0xf0, 0x21, 0x00


	//----- nvinfo : EIATTR_KPARAM_INFO
	.align		4
.L_167:
        /*003c*/ 	.byte	0x04, 0x17
        /*003e*/ 	.short	(.L_169 - .L_168)
.L_168:
        /*0040*/ 	.word	0x00000000
        /*0044*/ 	.short	0x0001
        /*0046*/ 	.short	0x0008
        /*0048*/ 	.byte	0x00, 0xf0, 0x21, 0x00


	//----- nvinfo : EIATTR_KPARAM_INFO
	.align		4
.L_169:
        /*004c*/ 	.byte	0x04, 0x17
        /*004e*/ 	.short	(.L_171 - .L_170)
.L_170:
        /*0050*/ 	.word	0x00000000
        /*0054*/ 	.short	0x0000
        /*0056*/ 	.short	0x0000
        /*0058*/ 	.byte	0x00, 0xf0, 0x21, 0x00


	//----- nvinfo : EIATTR_MAXREG_COUNT
	.align		4
.L_171:
        /*005c*/ 	.byte	0x03, 0x1b
        /*005e*/ 	.short	0x00ff


	//----- nvinfo : EIATTR_EXIT_INSTR_OFFSETS
	.align		4
        /*0060*/ 	.byte	0x04, 0x1c
        /*0062*/ 	.short	(.L_173 - .L_172)


	//   ....[0]....
.L_172:
        /*0064*/ 	.word	0x000001c0


	//   ....[1]....
        /*0068*/ 	.word	0x00000710


	//   ....[2]....
        /*006c*/ 	.word	0x000007e0


	//   ....[3]....
        /*0070*/ 	.word	0x00000910


	//----- nvinfo : EIATTR_MAX_THREADS
	.align		4
.L_173:
        /*0074*/ 	.byte	0x04, 0x05
        /*0076*/ 	.short	(.L_175 - .L_174)
.L_174:
        /*0078*/ 	.word	0x00000100
        /*007c*/ 	.word	0x00000001
        /*0080*/ 	.word	0x00000001
.L_175:


//--------------------- .nv.info.add_n_3073_to_3328__kernel --------------------------
	.section	.nv.info.add_n_3073_to_3328__kernel,"",@"SHT_CUDA_INFO"
	.align	4


	//----- nvinfo : EIATTR_CUDA_API_VERSION
	.align		4
        /*0000*/ 	.byte	0x04, 0x37
        /*0002*/ 	.short	(.L_177 - .L_176)
.L_176:
        /*0004*/ 	.word	0x00000076


	//----- nvinfo : EIATTR_SW2861232_WAR
	.align		4
.L_177:
        /*0008*/ 	.byte	0x01, 0x35
	.zero		2


	//----- nvinfo : EIATTR_PARAM_CBANK
	.align		4
        /*000c*/ 	.byte	0x04, 0x0a
        /*000e*/ 	.short	(.L_179 - .L_178)
	.align		4
.L_178:
        /*0010*/ 	.word	index@(.nv.constant0.add_n_3073_to_3328__kernel)
        /*0014*/ 	.short	0x0160
        /*0016*/ 	.short	0x0020


	//----- nvinfo : EIATTR_CBANK_PARAM_SIZE
	.align		4
.L_179:
        /*0018*/ 	.byte	0x03, 0x19
        /*001a*/ 	.short	0x0020


	//----- nvinfo : EIATTR_KPARAM_INFO
	.align		4
        /*001c*/ 	.byte	0x04, 0x17
        /*001e*/ 	.short	(.L_181 - .L_180)
.L_180:
        /*0020*/ 	.word	0x00000000
        /*0024*/ 	.short	0x0003
        /*0026*/ 	.short	0x0018
        /*0028*/ 	.byte	0x00, 0xf0, 0x21, 0x00


	//----- nvinfo : EIATTR_KPARAM_INFO
	.align		4
.L_181:
        /*002c*/ 	.byte	0x04, 0x17
        /*002e*/ 	.short	(.L_183 - .L_182)
.L_182:
        /*0030*/ 	.word	0x00000000
        /*0034*/ 	.short	0x0002
        /*0036*/ 	.short	0x0010
        /*0038*/ 	.byte	0x00, 0xf0, 0x21, 0x00


	//----- nvinfo : EIATTR_KPARAM_INFO
	.align		4
.L_183:
        /*003c*/ 	.byte	0x04, 0x17
        /*003e*/ 	.short	(.L_185 - .L_184)
.L_184:
        /*0040*/ 	.word	0x00000000
        /*0044*/ 	.short	0x0001
        /*0046*/ 	.short	0x0008
        /*0048*/ 	.byte	0x00, 0xf0, 0x21, 0x00


	//----- nvinfo : EIATTR_KPARAM_INFO
	.align		4
.L_185:
        /*004c*/ 	.byte	0x04, 0x17
        /*004e*/ 	.short	(.L_187 - .L_186)
.L_186:
        /*0050*/ 	.word	0x00000000
        /*0054*/ 	.short	0x0000
        /*0056*/ 	.short	0x0000
        /*0058*/ 	.byte	0x00, 0xf0, 0x21, 0x00


	//----- nvinfo : EIATTR_MAXREG_COUNT
	.align		4
.L_187:
        /*005c*/ 	.byte	0x03, 0x1b
        /*005e*/ 	.short	0x00ff


	//----- nvinfo : EIATTR_EXIT_INSTR_OFFSETS
	.align		4
        /*0060*/ 	.byte	0x04, 0x1c
        /*0062*/ 	.short	(.L_189 - .L_188)


	//   ....[0]....
.L_188:
        /*0064*/ 	.word	0x000001c0


	//   ....[1]....
        /*0068*/ 	.word	0x00000710


	//   ....[2]....
        /*006c*/ 	.word	0x000007e0


	//   ....[3]....
        /*0070*/ 	.word	0x00000910


	//----- nvinfo : EIATTR_MAX_THREADS
	.align		4
.L_189:
        /*0074*/ 	.byte	0x04, 0x05
        /*0076*/ 	.short	(.L_191 - .L_190)
.L_190:
        /*0078*/ 	.word	0x00000100
        /*007c*/ 	.word	0x00000001
        /*0080*/ 	.word	0x00000001
.L_191:


//--------------------- .nv.info.add_n_2817_to_3072__kernel --------------------------
	.section	.nv.info.add_n_2817_to_3072__kernel,"",@"SHT_CUDA_INFO"
	.align	4


	//----- nvinfo : EIATTR_CUDA_API_VERSION
	.align		4
        /*0000*/ 	.byte	0x04, 0x37
        /*0002*/ 	.short	(.L_193 - .L_192)
.L_192:
        /*0004*/ 	.word	0x00000076


	//----- nvinfo : EIATTR_SW2861232_WAR
	.align		4
.L_193:
        /*0008*/ 	.byte	0x01, 0x35
	.zero		2


	//----- nvinfo : EIATTR_PARAM_CBANK
	.align		4
        /*000c*/ 	.byte	0x04, 0x0a
        /*000e*/ 	.short	(.L_195 - .L_194)
	.align		4
.L_194:
        /*0010*/ 	.word	index@(.nv.constant0.add_n_2817_to_3072__kernel)
        /*0014*/ 	.short	0x0160
        /*0016*/ 	.short	0x0020


	//----- nvinfo : EIATTR_CBANK_PARAM_SIZE
	.align		4
.L_195:
        /*0018*/ 	.byte	0x03, 0x19
        /*001a*/ 	.short	0x0020


	//----- nvinfo : EIATTR_KPARAM_INFO
	.align		4
        /*001c*/ 	.byte	0x04, 0x17
        /*001e*/ 	.short	(.L_197 - .L_196)
.L_196:
        /*0020*/ 	.word	0x00000000
        /*0024*/ 	.short	0x0003
        /*0026*/ 	.short	0x0018
        /*0028*/ 	.byte	0x00, 0xf0, 0x21, 0x00


	//----- nvinfo : EIATTR_KPARAM_INFO
	.align		4
.L_197:
        /*002c*/ 	.byte	0x04, 0x17
        /*002e*/ 	.short	(.L_199 - .L_198)
.L_198:
        /*0030*/ 	.word	0x00000000
        /*0034*/ 	.short	0x0002
        /*0036*/ 	.short	0x0010
        /*0038*/ 	.byte	0x00, 0xf0, 0x21, 0x00


	//----- nvinfo : EIATTR_KPARAM_INFO
	.align		4
.L_199:
        /*003c*/ 	.byte	0x04, 0x17
        /*003e*/ 	.short	(.L_201 - .L_200)
.L_200:
        /*0040*/ 	.word	0x00000000
        /*0044*/ 	.short	0x0001
        /*0046*/ 	.short	0x0008
        /*0048*/ 	.byte	0x00, 0xf0, 0x21, 0x00


	//----- nvinfo : EIATTR_KPARAM_INFO
	.align		4
.L_201:
        /*004c*/ 	.byte	0x04, 0x17
        /*004e*/ 	.short	(.L_203 - .L_202)
.L_202:
        /*0050*/ 	.word	0x00000000
        /*0054*/ 	.short	0x0000
        /*0056*/ 	.short	0x0000
        /*0058*/ 	.byte	0x00, 0xf0, 0x21, 0x00


	//----- nvinfo : EIATTR_MAXREG_COUNT
	.align		4
.L_203:
        /*005c*/ 	.byte	0x03, 0x1b
        /*005e*/ 	.short	0x00ff


	//----- nvinfo : EIATTR_EXIT_INSTR_OFFSETS
	.align		4
        /*0060*/ 	.byte	0x04, 0x1c
        /*0062*/ 	.short	(.L_205 - .L_204)


	//   ....[0]....
.L_204:
        /*0064*/ 	.word	0x000001c0


	//   ....[1]....
        /*0068*/ 	.word	0x00000710


	//   ....[2]....
        /*006c*/ 	.word	0x000007e0


	//   ....[3]....
        /*0070*/ 	.word	0x00000910


	//----- nvinfo : EIATTR_MAX_THREADS
	.align		4
.L_205:
        /*0074*/ 	.byte	0x04, 0x05
        /*0076*/ 	.short	(.L_207 - .L_206)
.L_206:
        /*0078*/ 	.word	0x00000100
        /*007c*/ 	.word	0x00000001
        /*0080*/ 	.word	0x00000001
.L_207:


//--------------------- .nv.info.add_n_2561_to_2816__kernel --------------------------
	.section	.nv.info.add_n_2561_to_2816__kernel,"",@"SHT_CUDA_INFO"
	.align	4


	//----- nvinfo : EIATTR_CUDA_API_VERSION
	.align		4
        /*0000*/ 	.byte	0x04, 0x37
        /*0002*/ 	.short	(.L_209 - .L_208)
.L_208:
        /*0004*/ 	.word	0x00000076


	//----- nvinfo : EIATTR_SW2861232_WAR
	.align		4
.L_209:
        /*0008*/ 	.byte	0x01, 0x35
	.zero		2


	//----- nvinfo : EIATTR_PARAM_CBANK
	.align		4
        /*000c*/ 	.byte	0x04, 0x0a
        /*000e*/ 	.short	(.L_211 - .L_210)
	.align		4
.L_210:
        /*0010*/ 	.word	index@(.nv.constant0.add_n_2561_to_2816__kernel)
        /*0014*/ 	.short	0x0160
        /*0016*/ 	.short	0x0020


	//----- nvinfo : EIATTR_CBANK_PARAM_SIZE
	.align		4
.L_211:
        /*0018*/ 	.byte	0x03, 0x19
        /*001a*/ 	.short	0x0020


	//----- nvinfo : EIATTR_KPARAM_INFO
	.align		4
        /*001c*/ 	.byte	0x04, 0x17
        /*001e*/ 	.short	(.L_213 - .L_212)
.L_212:
        /*0020*/ 	.word	0x00000000
        /*0024*/ 	.short	0x0003
        /*0026*/ 	.short	0x0018
        /*0028*/ 	.byte	0x00, 0xf0, 0x21, 0x00


	//----- nvinfo : EIATTR_KPARAM_INFO
	.align		4
.L_213:
        /*002c*/ 	.byte	0x04, 0x17
        /*002e*/ 	.short	(.L_215 - .L_214)
.L_214:
        /*0030*/ 	.word	0x00000000
        /*0034*/ 	.short	0x0002
        /*0036*/ 	.short	0x0010
        /*0038*/ 	.byte	0x00, 0xf0, 0x21, 0x00


	//----- nvinfo : EIATTR_KPARAM_INFO
	.align		4
.L_215:
        /*003c*/ 	.byte	0x04, 0x17
        /*003e*/ 	.short	(.L_217 - .L_216)
.L_216:
        /*0040*/ 	.word	0x00000000
        /*0044*/ 	.short	0x0001
        /*0046*/ 	.short	0x0008
        /*0048*/ 	.byte	0x00, 0xf0, 0x21, 0x00


	//----- nvinfo : EIATTR_KPARAM_INFO
	.align		4
.L_217:
        /*004c*/ 	.byte	0x04, 0x17
        /*004e*/ 	.short	(.L_219 - .L_218)
.L_218:
        /*0050*/ 	.word	0x00000000
        /*0054*/ 	.short	0x0000
        /*0056*/ 	.short	0x0000
        /*0058*/ 	.byte	0x00, 0xf0, 0x21, 0x00


	//----- nvinfo : EIATTR_MAXREG_COUNT
	.align		4
.L_219:
        /*005c*/ 	.byte	0x03, 0x1b
        /*005e*/ 	.short	0x00ff


	//----- nvinfo : EIATTR_EXIT_INSTR_OFFSETS
	.align		4
        /*0060*/ 	.byte	0x04, 0x1c
        /*0062*/ 	.short	(.L_221 - .L_220)


	//   ....[0]....
.L_220:
        /*0064*/ 	.word	0x000001c0


	//   ....[1]....
        /*0068*/ 	.word	0x00000710


	//   ....[2]....
        /*006c*/ 	.word	0x000007e0


	//   ....[3]....
        /*0070*/ 	.word	0x00000910


	//----- nvinfo : EIATTR_MAX_THREADS
	.align		4
.L_221:
        /*0074*/ 	.byte	0x04, 0x05
        /*0076*/ 	.short	(.L_223 - .L_222)
.L_222:
        /*0078*/ 	.word	0x00000100
        /*007c*/ 	.word	0x00000001
        /*0080*/ 	.word	0x00000001
.L_223:


//--------------------- .nv.info.add_n_2305_to_2560__kernel --------------------------
	.section	.nv.info.add_n_2305_to_2560__kernel,"",@"SHT_CUDA_INFO"
	.align	4


	//----- nvinfo : EIATTR_CUDA_API_VERSION
	.align		4
        /*0000*/ 	.byte	0x04, 0x37
        /*0002*/ 	.short	(.L_225 - .L_224)
.L_224:
        /*0004*/ 	.word	0x00000076


	//----- nvinfo : EIATTR_SW2861232_WAR
	.align		4
.L_225:
        /*0008*/ 	.byte	0x01, 0x35
	.zero		2


	//----- nvinfo : EIATTR_PARAM_CBANK
	.align		4
        /*000c*/ 	.byte	0x04, 0x0a
        /*000e*/ 	.short	(.L_227 - .L_226)
	.align		4
.L_226:
        /*0010*/ 	.word	index@(.nv.constant0.add_n_2305_to_2560__kernel)
        /*0014*/ 	.short	0x0160
        /*0016*/ 	.short	0x0020


	//----- nvinfo : EIATTR_CBANK_PARAM_SIZE
	.align		4
.L_227:
        /*0018*/ 	.byte	0x03, 0x19
        /*001a*/ 	.short	0x0020


	//----- nvinfo : EIATTR_KPARAM_INFO
	.align		4
        /*001c*/ 	.byte	0x04, 0x17
        /*001e*/ 	.short	(.L_229 - .L_228)
.L_228:
        /*0020*/ 	.word	0x00000000
        /*0024*/ 	.short	0x0003
        /*0026*/ 	.short	0x0018
        /*0028*/ 	.byte	0x00, 0xf0, 0x21, 0x00


	//----- nvinfo : EIATTR_KPARAM_INFO
	.align		4
.L_229:
        /*002c*/ 	.byte	0x04, 0x17
        /*002e*/ 	.short	(.L_231 - .L_230)
.L_230:
        /*0030*/ 	.word	0x00000000
        /*0034*/ 	.short	0x0002
        /*0036*/ 	.short	0x0010
        /*0038*/ 	.byte	0x00, 0xf0, 0x21, 0x00


	//----- nvinfo : EIATTR_KPARAM_INFO
	.align		4
.L_231:
        /*003c*/ 	.byte	0x04, 0x17
        /*003e*/ 	.short	(.L_233 - .L_232)
.L_232:
        /*0040*/ 	.word	0x00000000
        /*0044*/ 	.short	0x0001
        /*0046*/ 	.short	0x0008
        /*0048*/ 	.byte	0x00, 0xf0, 0x21, 0x00


	//----- nvinfo : EIATTR_KPARAM_INFO
	.align		4
.L_233:
        /*004c*/ 	.byte	0x04, 0x17
        /*004e*/ 	.short	(.L_235 - .L_234)
.L_234:
        /*0050*/ 	.word	0x00000000
        /*0054*/ 	.short	0x0000
        /*0056*/ 	.short	0x0000
        /*0058*/ 	.byte	0x00, 0xf0, 0x21, 0x00


	//----- nvinfo : EIATTR_MAXREG_COUNT
	.align		4
.L_235:
        /*005c*/ 	.byte	0x03, 0x1b
        /*005e*/ 	.short	0x00ff


	//----- nvinfo : EIATTR_EXIT_INSTR_OFFSETS
	.align		4
        /*0060*/ 	.byte	0x04, 0x1c
        /*0062*/ 	.short	(.L_237 - .L_236)


	//   ....[0]....
.L_236:
        /*0064*/ 	.word	0x000001c0


	//   ....[1]....
        /*0068*/ 	.word	0x00000710


	//   ....[2]....
        /*006c*/ 	.word	0x000007e0


	//   ....[3]....
        /*0070*/ 	.word	0x00000910


	//----- nvinfo : EIATTR_MAX_THREADS
	.align		4
.L_237:
        /*0074*/ 	.byte	0x04, 0x05
        /*0076*/ 	.short	(.L_239 - .L_238)
.L_238:
        /*0078*/ 	.word	0x00000100
        /*007c*/ 	.word	0x00000001
        /*0080*/ 	.word	0x00000001
.L_239:


//--------------------- .nv.info.add_n_2049_to_2304__kernel --------------------------
	.section	.nv.info.add_n_2049_to_2304__kernel,"",@"SHT_CUDA_INFO"
	.align	4


	//----- nvinfo : EIATTR_CUDA_API_VERSION
	.align		4
        /*0000*/ 	.byte	0x04, 0x37
        /*0002*/ 	.short	(.L_241 - .L_240)
.L_240:
        /*0004*/ 	.word	0x00000076


	//----- nvinfo : EIATTR_SW2861232_WAR
	.align		4
.L_241:
        /*0008*/ 	.byte	0x01, 0x35
	.zero		2


	//----- nvinfo : EIATTR_PARAM_CBANK
	.align		4
        /*000c*/ 	.byte	0x04, 0x0a
        /*000e*/ 	.short	(.L_243 - .L_242)
	.align		4
.L_242:
        /*0010*/ 	.word	index@(.nv.constant0.add_n_2049_to_2304__kernel)
        /*0014*/ 	.short	0x0160
        /*0016*/ 	.short	0x0020


	//----- nvinfo : EIATTR_CBANK_PARAM_SIZE
	.align		4
.L_243:
        /*0018*/ 	.byte	0x03, 0x19
        /*001a*/ 	.short	0x0020


	//----- nvinfo : EIATTR_KPARAM_INFO
	.align		4
        /*001c*/ 	.byte	0x04, 0x17
        /*001e*/ 	.short	(.L_245 - .L_244)
.L_244:
        /*0020*/ 	.word	0x00000000
        /*0024*/ 	.short	0x0003
        /*0026*/ 	.short	0x0018
        /*0028*/ 	.byte	0x00, 0xf0, 0x21, 0x00


	//----- nvinfo : EIATTR_KPARAM_INFO
	.align		4
.L_245:
        /*002c*/ 	.byte	0x04, 0x17
        /*002e*/ 	.short	(.L_247 - .L_246)
.L_246:
        /*0030*/ 	.word	0x00000000
        /*0034*/ 	.short	0x0002
        /*0036*/ 	.short	0x0010
        /*0038*/ 	.byte	0x00, 0xf0, 0x21, 0x00


	//----- nvinfo : EIATTR_KPARAM_INFO
	.align		4
.L_247:
        /*003c*/ 	.byte	0x04, 0x17
        /*003e*/ 	.short	(.L_249 - .L_248)
.L_248:
        /*0040*/ 	.word	0x00000000
        /*0044*/ 	.short	0x0001
        /*0046*/ 	.short	0x0008
        /*0048*/ 	.byte	0x00, 0xf0, 0x21, 0x00


	//----- nvinfo : EIATTR_KPARAM_INFO
	.align		4
.L_249:
        /*004c*/ 	.byte	0x04, 0x17
        /*004e*/ 	.short	(.L_251 - .L_250)
.L_250:
        /*0050*/ 	.word	0x00000000
        /*0054*/ 	.short	0x0000
        /*0056*/ 	.short	0x0000
        /*0058*/ 	.byte	0x00, 0xf0, 0x21, 0x00


	//----- nvinfo : EIATTR_MAXREG_COUNT
	.align		4
.L_251:
        /*005c*/ 	.byte	0x03, 0x1b
        /*005e*/ 	.short	0x00ff


	//----- nvinfo : EIATTR_EXIT_INSTR_OFFSETS
	.align		4
        /*0060*/ 	.byte	0x04, 0x1c
        /*0062*/ 	.short	(.L_253 - .L_252)


	//   ....[0]....
.L_252:
        /*0064*/ 	.word	0x000001c0


	//   ....[1]....
        /*0068*/ 	.word	0x00000710


	//   ....[2]....
        /*006c*/ 	.word	0x000007e0


	//   ....[3]....
        /*0070*/ 	.word	0x00000910


	//----- nvinfo : EIATTR_MAX_THREADS
	.align		4
.L_253:
        /*0074*/ 	.byte	0x04, 0x05
        /*0076*/ 	.short	(.L_255 - .L_254)
.L_254:
        /*0078*/ 	.word	0x00000100
        /*007c*/ 	.word	0x00000001
        /*0080*/ 	.word	0x00000001
.L_255:


//--------------------- .nv.info.add_n_1793_to_2048__kernel --------------------------
	.section	.nv.info.add_n_1793_to_2048__kernel,"",@"SHT_CUDA_INFO"
	.align	4


	//----- nvinfo : EIATTR_CUDA_API_VERSION
	.align		4
        /*0000*/ 	.byte	0x04, 0x37
        /*0002*/ 	.short	(.L_257 - .L_256)
.L_256:
        /*0004*/ 	.word	0x00000076


	//----- nvinfo : EIATTR_SW2861232_WAR
	.align		4
.L_257:
        /*0008*/ 	.byte	0x01, 0x35
	.zero		2


	//----- nvinfo : EIATTR_PARAM_CBANK
	.align		4
        /*000c*/ 	.byte	0x04, 0x0a
        /*000e*/ 	.short	(.L_259 - .L_258)
	.align		4
.L_258:
        /*0010*/ 	.word	index@(.nv.constant0.add_n_1793_to_2048__kernel)
        /*0014*/ 	.short	0x0160
        /*0016*/ 	.short	0x0020


	//----- nvinfo : EIATTR_CBANK_PARAM_SIZE
	.align		4
.L_259:
        /*0018*/ 	.byte	0x03, 0x19
        /*001a*/ 	.short	0x0020


	//----- nvinfo : EIATTR_KPARAM_INFO
	.align		4
        /*001c*/ 	.byte	0x04, 0x17
        /*001e*/ 	.short	(.L_261 - .L_260)
.L_260:
        /*0020*/ 	.word	0x00000000
        /*0024*/ 	.short	0x0003
        /*0026*/ 	.short	0x0018
        /*0028*/ 	.byte	0x00, 0xf0, 0x21, 0x00


	//----- nvinfo : EIATTR_KPARAM_INFO
	.align		4
.L_261:
        /*002c*/ 	.byte	0x04, 0x17
        /*002e*/ 	.short	(.L_263 - .L_262)
.L_262:
        /*0030*/ 	.word	0x00000000
        /*0034*/ 	.short	0x0002
        /*0036*/ 	.short	0x0010
        /*0038*/ 	.byte	0x00, 0xf0, 0x21, 0x00


	//----- nvinfo : EIATTR_KPARAM_INFO
	.align		4
.L_263:
        /*003c*/ 	.byte	0x04, 0x17
        /*003e*/ 	.short	(.L_265 - .L_264)
.L_264:
        /*0040*/ 	.word	0x00000000
        /*0044*/ 	.short	0x0001
        /*0046*/ 	.short	0x0008
        /*0048*/ 	.byte	0x00, 0xf0, 0x21, 0x00


	//----- nvinfo : EIATTR_KPARAM_INFO
	.align		4
.L_265:
        /*004c*/ 	.byte	0x04, 0x17
        /*004e*/ 	.short	(.L_267 - .L_266)
.L_266:
        /*0050*/ 	.word	0x00000000
        /*0054*/ 	.short	0x0000
        /*0056*/ 	.short	0x0000
        /*0058*/ 	.byte	0x00, 0xf0, 0x21, 0x00


	//----- nvinfo : EIATTR_MAXREG_COUNT
	.align		4
.L_267:
        /*005c*/ 	.byte	0x03, 0x1b
        /*005e*/ 	.short	0x00ff


	//----- nvinfo : EIATTR_EXIT_INSTR_OFFSETS
	.align		4
        /*0060*/ 	.byte	0x04, 0x1c
        /*0062*/ 	.short	(.L_269 - .L_268)


	//   ....[0]....
.L_268:
        /*0064*/ 	.word	0x00000050


	//   ....[1]....
        /*0068*/ 	.word	0x00000620


	//   ....[2]....
        /*006c*/ 	.word	0x000006f0


	//   ....[3]....
        /*0070*/ 	.word	0x00000820


	//----- nvinfo : EIATTR_MAX_THREADS
	.align		4
.L_269:
        /*0074*/ 	.byte	0x04, 0x05
        /*0076*/ 	.short	(.L_271 - .L_270)
.L_270:
        /*0078*/ 	.word	0x00000100
        /*007c*/ 	.word	0x00000001
        /*0080*/ 	.word	0x00000001
.L_271:


//--------------------- .nv.info.add_n_1537_to_1792__kernel --------------------------
	.section	.nv.info.add_n_1537_to_1792__kernel,"",@"SHT_CUDA_INFO"
	.align	4


	//----- nvinfo : EIATTR_CUDA_API_VERSION
	.align		4
        /*0000*/ 	.byte	0x04, 0x37
        /*0002*/ 	.short	(.L_273 - .L_272)
.L_272:
        /*0004*/ 	.word	0x00000076


	//----- nvinfo : EIATTR_SW2861232_WAR
	.align		4
.L_273:
        /*0008*/ 	.byte	0x01, 0x35
	.zero		2


	//----- nvinfo : EIATTR_PARAM_CBANK
	.align		4
        /*000c*/ 	.byte	0x04, 0x0a
        /*000e*/ 	.short	(.L_275 - .L_274)
	.align		4
.L_274:
        /*0010*/ 	.word	index@(.nv.constant0.add_n_1537_to_1792__kernel)
        /*0014*/ 	.short	0x0160
        /*0016*/ 	.short	0x0020


	//----- nvinfo : EIATTR_CBANK_PARAM_SIZE
	.align		4
.L_275:
        /*0018*/ 	.byte	0x03, 0x19
        /*001a*/ 	.short	0x0020


	//----- nvinfo : EIATTR_KPARAM_INFO
	.align		4
        /*001c*/ 	.byte	0x04, 0x17
        /*001e*/ 	.short	(.L_277 - .L_276)
.L_276:
        /*0020*/ 	.word	0x00000000
        /*0024*/ 	.short	0x0003
        /*0026*/ 	.short	0x0018
        /*0028*/ 	.byte	0x00, 0xf0, 0x21, 0x00


	//----- nvinfo : EIATTR_KPARAM_INFO
	.align		4
.L_277:
        /*002c*/ 	.byte	0x04, 0x17
        /*002e*/ 	.short	(.L_279 - .L_278)
.L_278:
        /*0030*/ 	.word	0x00000000
        /*0034*/ 	.short	0x0002
        /*0036*/ 	.short	0x0010
        /*0038*/ 	.byte	0x00, 0xf0, 0x21, 0x00


	//----- nvinfo : EIATTR_KPARAM_INFO
	.align		4
.L_279:
        /*003c*/ 	.byte	0x04, 0x17
        /*003e*/ 	.short	(.L_281 - .L_280)
.L_280:
        /*0040*/ 	.word	0x00000000
        /*0044*/ 	.short	0x0001
        /*0046*/ 	.short	0x0008
        /*0048*/ 	.byte	0x00, 0xf0, 0x21, 0x00


	//----- nvinfo : EIATTR_KPARAM_INFO
	.align		4
.L_281:
        /*004c*/ 	.byte	0x04, 0x17
        /*004e*/ 	.short	(.L_283 - .L_282)
.L_282:
        /*0050*/ 	.word	0x00000000
        /*0054*/ 	.short	0x0000
        /*0056*/ 	.short	0x0000
        /*0058*/ 	.byte	0x00, 0xf0, 0x21, 0x00


	//----- nvinfo : EIATTR_MAXREG_COUNT
	.align		4
.L_283:
        /*005c*/ 	.byte	0x03, 0x1b
        /*005e*/ 	.short	0x00ff


	//----- nvinfo : EIATTR_EXIT_INSTR_OFFSETS
	.align		4
        /*0060*/ 	.byte	0x04, 0x1c
        /*0062*/ 	.short	(.L_285 - .L_284)


	//   ....[0]....
.L_284:
        /*0064*/ 	.word	0x000001c0


	//   ....[1]....
        /*0068*/ 	.word	0x00000710


	//   ....[2]....
        /*006c*/ 	.word	0x000007e0


	//   ....[3]....
        /*0070*/ 	.word	0x00000910


	//----- nvinfo : EIATTR_MAX_THREADS
	.align		4
.L_285:
        /*0074*/ 	.byte	0x04, 0x05
        /*0076*/ 	.short	(.L_287 - .L_286)
.L_286:
        /*0078*/ 	.word	0x00000100
        /*007c*/ 	.word	0x00000001
        /*0080*/ 	.word	0x00000001
.L_287:


//--------------------- .nv.info.add_n_1281_to_1536__kernel --------------------------
	.section	.nv.info.add_n_1281_to_1536__kernel,"",@"SHT_CUDA_INFO"
	.align	4


	//----- nvinfo : EIATTR_CUDA_API_VERSION
	.align		4
        /*0000*/ 	.byte	0x04, 0x37
        /*0002*/ 	.short	(.L_289 - .L_288)
.L_288:
        /*0004*/ 	.word	0x00000076


	//----- nvinfo : EIATTR_SW2861232_WAR
	.align		4
.L_289:
        /*0008*/ 	.byte	0x01, 0x35
	.zero		2


	//----- nvinfo : EIATTR_PARAM_CBANK
	.align		4
        /*000c*/ 	.byte	0x04, 0x0a
        /*000e*/ 	.short	(.L_291 - .L_290)
	.align		4
.L_290:
        /*0010*/ 	.word	index@(.nv.constant0.add_n_1281_to_1536__kernel)
        /*0014*/ 	.short	0x0160
        /*0016*/ 	.short	0x0020


	//----- nvinfo : EIATTR_CBANK_PARAM_SIZE
	.align		4
.L_291:
        /*0018*/ 	.byte	0x03, 0x19
        /*001a*/ 	.short	0x0020


	//----- nvinfo : EIATTR_KPARAM_INFO
	.align		4
        /*001c*/ 	.byte	0x04, 0x17
        /*001e*/ 	.short	(.L_293 - .L_292)
.L_292:
        /*0020*/ 	.word	0x00000000
        /*0024*/ 	.short	0x0003
        /*0026*/ 	.short	0x0018
        /*0028*/ 	.byte	0x00, 0xf0, 0x21, 0x00


	//----- nvinfo : EIATTR_KPARAM_INFO
	.align		4
.L_293:
        /*002c*/ 	.byte	0x04, 0x17
        /*002e*/ 	.short	(.L_295 - .L_294)
.L_294:
        /*0030*/ 	.word	0x00000000
        /*0034*/ 	.short	0x0002
        /*0036*/ 	.short	0x0010
        /*0038*/ 	.byte	0x00, 0xf0, 0x21, 0x00


	//----- nvinfo : EIATTR_KPARAM_INFO
	.align		4
.L_295:
        /*003c*/ 	.byte	0x04, 0x17
        /*003e*/ 	.short	(.L_297 - .L_296)
.L_296:
        /*0040*/ 	.word	0x00000000
        /*0044*/ 	.short	0x0001
        /*0046*/ 	.short	0x0008
        /*0048*/ 	.byte	0x00, 0xf0, 0x21, 0x00


	//----- nvinfo : EIATTR_KPARAM_INFO
	.align		4
.L_297:
        /*004c*/ 	.byte	0x04, 0x17
        /*004e*/ 	.short	(.L_299 - .L_298)
.L_298:
        /*0050*/ 	.word	0x00000000
        /*0054*/ 	.short	0x0000
        /*0056*/ 	.short	0x0000
        /*0058*/ 	.byte	0x00, 0xf0, 0x21, 0x00


	//----- nvinfo : EIATTR_MAXREG_COUNT
	.align		4
.L_299:
        /*005c*/ 	.byte	0x03, 0x1b
        /*005e*/ 	.short	0x00ff


	//----- nvinfo : EIATTR_EXIT_INSTR_OFFSETS
	.align		4
        /*0060*/ 	.byte	0x04, 0x1c
        /*0062*/ 	.short	(.L_301 - .L_300)


	//   ....[0]....
.L_300:
        /*0064*/ 	.word	0x000001c0


	//   ....[1]....
        /*0068*/ 	.word	0x00000710


	//   ....[2]....
        /*006c*/ 	.word	0x000007e0


	//   ....[3]....
        /*0070*/ 	.word	0x00000910


	//----- nvinfo : EIATTR_MAX_THREADS
	.align		4
.L_301:
        /*0074*/ 	.byte	0x04, 0x05
        /*0076*/ 	.short	(.L_303 - .L_302)
.L_302:
        /*0078*/ 	.word	0x00000100
        /*007c*/ 	.word	0x00000001
        /*0080*/ 	.word	0x00000001
.L_303:


//--------------------- .nv.info.add_n_1025_to_1280__kernel --------------------------
	.section	.nv.info.add_n_1025_to_1280__kernel,"",@"SHT_CUDA_INFO"
	.align	4


	//----- nvinfo : EIATTR_CUDA_API_VERSION
	.align		4
        /*0000*/ 	.byte	0x04, 0x37
        /*0002*/ 	.short	(.L_305 - .L_304)
.L_304:
        /*0004*/ 	.word	0x00000076


	//----- nvinfo : EIATTR_SW2861232_WAR
	.align		4
.L_305:
        /*0008*/ 	.byte	0x01, 0x35
	.zero		2


	//----- nvinfo : EIATTR_PARAM_CBANK
	.align		4
        /*000c*/ 	.byte	0x04, 0x0a
        /*000e*/ 	.short	(.L_307 - .L_306)
	.align		4
.L_306:
        /*0010*/ 	.word	index@(.nv.constant0.add_n_1025_to_1280__kernel)
        /*0014*/ 	.short	0x0160
        /*0016*/ 	.short	0x0020


	//----- nvinfo : EIATTR_CBANK_PARAM_SIZE
	.align		4
.L_307:
        /*0018*/ 	.byte	0x03, 0x19
        /*001a*/ 	.short	0x0020


	//----- nvinfo : EIATTR_KPARAM_INFO
	.align		4
        /*001c*/ 	.byte	0x04, 0x17
        /*001e*/ 	.short	(.L_309 - .L_308)
.L_308:
        /*0020*/ 	.word	0x00000000
        /*0024*/ 	.short	0x0003
        /*0026*/ 	.short	0x0018
        /*0028*/ 	.byte	0x00, 0xf0, 0x21, 0x00


	//----- nvinfo : EIATTR_KPARAM_INFO
	.align		4
.L_309:
        /*002c*/ 	.byte	0x04, 0x17
        /*002e*/ 	.short	(.L_311 - .L_310)
.L_310:
        /*0030*/ 	.word	0x00000000
        /*0034*/ 	.short	0x0002
        /*0036*/ 	.short	0x0010
        /*0038*/ 	.byte	0x00, 0xf0, 0x21, 0x00


	//----- nvinfo : EIATTR_KPARAM_INFO
	.align		4
.L_311:
        /*003c*/ 	.byte	0x04, 0x17
        /*003e*/ 	.short	(.L_313 - .L_312)
.L_312:
        /*0040*/ 	.word	0x00000000
        /*0044*/ 	.short	0x0001
        /*0046*/ 	.short	0x0008
        /*0048*/ 	.byte	0x00, 0xf0, 0x21, 0x00


	//----- nvinfo : EIATTR_KPARAM_INFO
	.align		4
.L_313:
        /*004c*/ 	.byte	0x04, 0x17
        /*004e*/ 	.short	(.L_315 - .L_314)
.L_314:
        /*0050*/ 	.word	0x00000000
        /*0054*/ 	.short	0x0000
        /*0056*/ 	.short	0x0000
        /*0058*/ 	.byte	0x00, 0xf0, 0x21, 0x00


	//----- nvinfo : EIATTR_MAXREG_COUNT
	.align		4
.L_315:
        /*005c*/ 	.byte	0x03, 0x1b
        /*005e*/ 	.short	0x00ff


	//----- nvinfo : EIATTR_EXIT_INSTR_OFFSETS
	.align		4
        /*0060*/ 	.byte	0x04, 0x1c
        /*0062*/ 	.short	(.L_317 - .L_316)


	//   ....[0]....
.L_316:
        /*0064*/ 	.word	0x000001c0


	//   ....[1]....
        /*0068*/ 	.word	0x00000710


	//   ....[2]....
        /*006c*/ 	.word	0x000007e0


	//   ....[3]....
        /*0070*/ 	.word	0x00000910


	//----- nvinfo : EIATTR_MAX_THREADS
	.align		4
.L_317:
        /*0074*/ 	.byte	0x04, 0x05
        /*0076*/ 	.short	(.L_319 - .L_318)
.L_318:
        /*0078*/ 	.word	0x00000100
        /*007c*/ 	.word	0x00000001
        /*0080*/ 	.word	0x00000001
.L_319:


//--------------------- .nv.info.add_n_769_to_1024__kernel --------------------------
	.section	.nv.info.add_n_769_to_1024__kernel,"",@"SHT_CUDA_INFO"
	.align	4


	//----- nvinfo : EIATTR_CUDA_API_VERSION
	.align		4
        /*0000*/ 	.byte	0x04, 0x37
        /*0002*/ 	.short	(.L_321 - .L_320)
.L_320:
        /*0004*/ 	.word	0x00000076


	//----- nvinfo : EIATTR_SW2861232_WAR
	.align		4
.L_321:
        /*0008*/ 	.byte	0x01, 0x35
	.zero		2


	//----- nvinfo : EIATTR_PARAM_CBANK
	.align		4
        /*000c*/ 	.byte	0x04, 0x0a
        /*000e*/ 	.short	(.L_323 - .L_322)
	.align		4
.L_322:
        /*0010*/ 	.word	index@(.nv.constant0.add_n_769_to_1024__kernel)
        /*0014*/ 	.short	0x0160
        /*0016*/ 	.short	0x0020


	//----- nvinfo : EIATTR_CBANK_PARAM_SIZE
	.align		4
.L_323:
        /*0018*/ 	.byte	0x03, 0x19
        /*001a*/ 	.short	0x0020


	//----- nvinfo : EIATTR_KPARAM_INFO
	.align		4
        /*001c*/ 	.byte	0x04, 0x17
        /*001e*/ 	.short	(.L_325 - .L_324)
.L_324:
        /*0020*/ 	.word	0x00000000
        /*0024*/ 	.short	0x0003
        /*0026*/ 	.short	0x0018
        /*0028*/ 	.byte	0x00, 0xf0, 0x21, 0x00


	//----- nvinfo : EIATTR_KPARAM_INFO
	.align		4
.L_325:
        /*002c*/ 	.byte	0x04, 0x17
        /*002e*/ 	.short	(.L_327 - .L_326)
.L_326:
        /*0030*/ 	.word	0x00000000
        /*0034*/ 	.short	0x0002
        /*0036*/ 	.short	0x0010
        /*0038*/ 	.byte	0x00, 0xf0, 0x21, 0x00


	//----- nvinfo : EIATTR_KPARAM_INFO
	.align		4
.L_327:
        /*003c*/ 	.byte	0x04, 0x17
        /*003e*/ 	.short	(.L_329 - .L_328)
.L_328:
        /*0040*/ 	.word	0x00000000
        /*0044*/ 	.short	0x0001
        /*0046*/ 	.short	0x0008
        /*0048*/ 	.byte	0x00, 0xf0, 0x21, 0x00


	//----- nvinfo : EIATTR_KPARAM_INFO
	.align		4
.L_329:
        /*004c*/ 	.byte	0x04, 0x17
        /*004e*/ 	.short	(.L_331 - .L_330)
.L_330:
        /*0050*/ 	.word	0x00000000
        /*0054*/ 	.short	0x0000
        /*0056*/ 	.short	0x0000
        /*0058*/ 	.byte	0x00, 0xf0, 0x21, 0x00


	//----- nvinfo : EIATTR_MAXREG_COUNT
	.align		4
.L_331:
        /*005c*/ 	.byte	0x03, 0x1b
        /*005e*/ 	.short	0x00ff


	//----- nvinfo : EIATTR_EXIT_INSTR_OFFSETS
	.align		4
        /*0060*/ 	.byte	0x04, 0x1c
        /*0062*/ 	.short	(.L_333 - .L_332)


	//   ....[0]....
.L_332:
        /*0064*/ 	.word	0x00000050


	//   ....[1]....
        /*0068*/ 	.word	0x00000620


	//   ....[2]....
        /*006c*/ 	.word	0x000006f0


	//   ....[3]....
        /*0070*/ 	.word	0x00000820


	//----- nvinfo : EIATTR_MAX_THREADS
	.align		4
.L_333:
        /*0074*/ 	.byte	0x04, 0x05
        /*0076*/ 	.short	(.L_335 - .L_334)
.L_334:
        /*0078*/ 	.word	0x00000100
        /*007c*/ 	.word	0x00000001
        /*0080*/ 	.word	0x00000001
.L_335:


//--------------------- .nv.info.add_n_513_to_768__kernel --------------------------
	.section	.nv.info.add_n_513_to_768__kernel,"",@"SHT_CUDA_INFO"
	.align	4


	//----- nvinfo : EIATTR_CUDA_API_VERSION
	.align		4
        /*0000*/ 	.byte	0x04, 0x37
        /*0002*/ 	.short	(.L_337 - .L_336)
.L_336:
        /*0004*/ 	.word	0x00000076


	//----- nvinfo : EIATTR_SW2861232_WAR
	.align		4
.L_337:
        /*0008*/ 	.byte	0x01, 0x35
	.zero		2


	//----- nvinfo : EIATTR_PARAM_CBANK
	.align		4
        /*000c*/ 	.byte	0x04, 0x0a
        /*000e*/ 	.short	(.L_339 - .L_338)
	.align		4
.L_338:
        /*0010*/ 	.word	index@(.nv.constant0.add_n_513_to_768__kernel)
        /*0014*/ 	.short	0x0160
        /*0016*/ 	.short	0x0020


	//----- nvinfo : EIATTR_CBANK_PARAM_SIZE
	.align		4
.L_339:
        /*0018*/ 	.byte	0x03, 0x19
        /*001a*/ 	.short	0x0020


	//----- nvinfo : EIATTR_KPARAM_INFO
	.align		4
        /*001c*/ 	.byte	0x04, 0x17
        /*001e*/ 	.short	(.L_341 - .L_340)
.L_340:
        /*0020*/ 	.word	0x00000000
        /*0024*/ 	.short	0x0003
        /*0026*/ 	.short	0x0018
        /*0028*/ 	.byte	0x00, 0xf0, 0x21, 0x00


	//----- nvinfo : EIATTR_KPARAM_INFO
	.align		4
.L_341:
        /*002c*/ 	.byte	0x04, 0x17
        /*002e*/ 	.short	(.L_343 - .L_342)
.L_342:
        /*0030*/ 	.word	0x00000000
        /*0034*/ 	.short	0x0002
        /*0036*/ 	.short	0x0010
        /*0038*/ 	.byte	0x00, 0xf0, 0x21, 0x00


	//----- nvinfo : EIATTR_KPARAM_INFO
	.align		4
.L_343:
        /*003c*/ 	.byte	0x04, 0x17
        /*003e*/ 	.short	(.L_345 - .L_344)
.L_344:
        /*0040*/ 	.word	0x00000000
        /*0044*/ 	.short	0x0001
        /*0046*/ 	.short	0x0008
        /*0048*/ 	.byte	0x00, 0xf0, 0x21, 0x00


	//----- nvinfo : EIATTR_KPARAM_INFO
	.align		4
.L_345:
        /*004c*/ 	.byte	0x04, 0x17
        /*004e*/ 	.short	(.L_347 - .L_346)
.L_346:
        /*0050*/ 	.word	0x00000000
        /*0054*/ 	.short	0x0000
        /*0056*/ 	.short	0x0000
        /*0058*/ 	.byte	0x00, 0xf0, 0x21, 0x00


	//----- nvinfo : EIATTR_MAXREG_COUNT
	.align		4
.L_347:
        /*005c*/ 	.byte	0x03, 0x1b
        /*005e*/ 	.short	0x00ff


	//----- nvinfo : EIATTR_EXIT_INSTR_OFFSETS
	.align		4
        /*0060*/ 	.byte	0x04, 0x1c
        /*0062*/ 	.short	(.L_349 - .L_348)


	//   ....[0]....
.L_348:
        /*0064*/ 	.word	0x000001c0


	//   ....[1]....
        /*0068*/ 	.word	0x00000710


	//   ....[2]....
        /*006c*/ 	.word	0x000007e0


	//   ....[3]....
        /*0070*/ 	.word	0x00000910


	//----- nvinfo : EIATTR_MAX_THREADS
	.align		4
.L_349:
        /*0074*/ 	.byte	0x04, 0x05
        /*0076*/ 	.short	(.L_351 - .L_350)
.L_350:
        /*0078*/ 	.word	0x00000100
        /*007c*/ 	.word	0x00000001
        /*0080*/ 	.word	0x00000001
.L_351:


//--------------------- .nv.info.add_n_257_to_512__kernel --------------------------
	.section	.nv.info.add_n_257_to_512__kernel,"",@"SHT_CUDA_INFO"
	.align	4


	//----- nvinfo : EIATTR_CUDA_API_VERSION
	.align		4
        /*0000*/ 	.byte	0x04, 0x37
        /*0002*/ 	.short	(.L_353 - .L_352)
.L_352:
        /*0004*/ 	.word	0x00000076


	//----- nvinfo : EIATTR_SW2861232_WAR
	.align		4
.L_353:
        /*0008*/ 	.byte	0x01, 0x35
	.zero		2


	//----- nvinfo : EIATTR_PARAM_CBANK
	.align		4
        /*000c*/ 	.byte	0x04, 0x0a
        /*000e*/ 	.short	(.L_355 - .L_354)
	.align		4
.L_354:
        /*0010*/ 	.word	index@(.nv.constant0.add_n_257_to_512__kernel)
        /*0014*/ 	.short	0x0160
        /*0016*/ 	.short	0x0020


	//----- nvinfo : EIATTR_CBANK_PARAM_SIZE
	.align		4
.L_355:
        /*0018*/ 	.byte	0x03, 0x19
        /*001a*/ 	.short	0x0020


	//----- nvinfo : EIATTR_KPARAM_INFO
	.align		4
        /*001c*/ 	.byte	0x04, 0x17
        /*001e*/ 	.short	(.L_357 - .L_356)
.L_356:
        /*0020*/ 	.word	0x00000000
        /*0024*/ 	.short	0x0003
        /*0026*/ 	.short	0x0018
        /*0028*/ 	.byte	0x00, 0xf0, 0x21, 0x00


	//----- nvinfo : EIATTR_KPARAM_INFO
	.align		4
.L_357:
        /*002c*/ 	.byte	0x04, 0x17
        /*002e*/ 	.short	(.L_359 - .L_358)
.L_358:
        /*0030*/ 	.word	0x00000000
        /*0034*/ 	.short	0x0002
        /*0036*/ 	.short	0x0010
        /*0038*/ 	.byte	0x00, 0xf0, 0x21, 0x00


	//----- nvinfo : EIATTR_KPARAM_INFO
	.align		4
.L_359:
        /*003c*/ 	.byte	0x04, 0x17
        /*003e*/ 	.short	(.L_361 - .L_360)
.L_360:
        /*0040*/ 	.word	0x00000000
        /*0044*/ 	.short	0x0001
        /*0046*/ 	.short	0x0008
        /*0048*/ 	.byte	0x00, 0xf0, 0x21, 0x00


	//----- nvinfo : EIATTR_KPARAM_INFO
	.align		4
.L_361:
        /*004c*/ 	.byte	0x04, 0x17
        /*004e*/ 	.short	(.L_363 - .L_362)
.L_362:
        /*0050*/ 	.word	0x00000000
        /*0054*/ 	.short	0x0000
        /*0056*/ 	.short	0x0000
        /*0058*/ 	.byte	0x00, 0xf0, 0x21, 0x00


	//----- nvinfo : EIATTR_MAXREG_COUNT
	.align		4
.L_363:
        /*005c*/ 	.byte	0x03, 0x1b
        /*005e*/ 	.short	0x00ff


	//----- nvinfo : EIATTR_EXIT_INSTR_OFFSETS
	.align		4
        /*0060*/ 	.byte	0x04, 0x1c
        /*0062*/ 	.short	(.L_365 - .L_364)


	//   ....[0]....
.L_364:
        /*0064*/ 	.word	0x00000050


	//   ....[1]....
        /*0068*/ 	.word	0x00000620


	//   ....[2]....
        /*006c*/ 	.word	0x000006f0


	//   ....[3]....
        /*0070*/ 	.word	0x00000820


	//----- nvinfo : EIATTR_MAX_THREADS
	.align		4
.L_365:
        /*0074*/ 	.byte	0x04, 0x05
        /*0076*/ 	.short	(.L_367 - .L_366)
.L_366:
        /*0078*/ 	.word	0x00000100
        /*007c*/ 	.word	0x00000001
        /*0080*/ 	.word	0x00000001
.L_367:


//--------------------- .nv.info.add_n_1_to_256__kernel --------------------------
	.section	.nv.info.add_n_1_to_256__kernel,"",@"SHT_CUDA_INFO"
	.align	4


	//----- nvinfo : EIATTR_CUDA_API_VERSION
	.align		4
        /*0000*/ 	.byte	0x04, 0x37
        /*0002*/ 	.short	(.L_369 - .L_368)
.L_368:
        /*0004*/ 	.word	0x00000076


	//----- nvinfo : EIATTR_SW2861232_WAR
	.align		4
.L_369:
        /*0008*/ 	.byte	0x01, 0x35
	.zero		2


	//----- nvinfo : EIATTR_PARAM_CBANK
	.align		4
        /*000c*/ 	.byte	0x04, 0x0a
        /*000e*/ 	.short	(.L_371 - .L_370)
	.align		4
.L_370:
        /*0010*/ 	.word	index@(.nv.constant0.add_n_1_to_256__kernel)
        /*0014*/ 	.short	0x0160
        /*0016*/ 	.short	0x0020


	//----- nvinfo : EIATTR_CBANK_PARAM_SIZE
	.align		4
.L_371:
        /*0018*/ 	.byte	0x03, 0x19
        /*001a*/ 	.short	0x0020


	//----- nvinfo : EIATTR_KPARAM_INFO
	.align		4
        /*001c*/ 	.byte	0x04, 0x17
        /*001e*/ 	.short	(.L_373 - .L_372)
.L_372:
        /*0020*/ 	.word	0x00000000
        /*0024*/ 	.short	0x0003
        /*0026*/ 	.short	0x0018
        /*0028*/ 	.byte	0x00, 0xf0, 0x21, 0x00


	//----- nvinfo : EIATTR_KPARAM_INFO
	.align		4
.L_373:
        /*002c*/ 	.byte	0x04, 0x17
        /*002e*/ 	.short	(.L_375 - .L_374)
.L_374:
        /*0030*/ 	.word	0x00000000
        /*0034*/ 	.short	0x0002
        /*0036*/ 	.short	0x0010
        /*0038*/ 	.byte	0x00, 0xf0, 0x21, 0x00


	//----- nvinfo : EIATTR_KPARAM_INFO
	.align		4
.L_375:
        /*003c*/ 	.byte	0x04, 0x17
        /*003e*/ 	.short	(.L_377 - .L_376)
.L_376:
        /*0040*/ 	.word	0x00000000
        /*0044*/ 	.short	0x0001
        /*0046*/ 	.short	0x0008
        /*0048*/ 	.byte	0x00, 0xf0, 0x21, 0x00


	//----- nvinfo : EIATTR_KPARAM_INFO
	.align		4
.L_377:
        /*004c*/ 	.byte	0x04, 0x17
        /*004e*/ 	.short	(.L_379 - .L_378)
.L_378:
        /*0050*/ 	.word	0x00000000
        /*0054*/ 	.short	0x0000
        /*0056*/ 	.short	0x0000
        /*0058*/ 	.byte	0x00, 0xf0, 0x21, 0x00


	//----- nvinfo : EIATTR_MAXREG_COUNT
	.align		4
.L_379:
        /*005c*/ 	.byte	0x03, 0x1b
        /*005e*/ 	.short	0x00ff


	//----- nvinfo : EIATTR_EXIT_INSTR_OFFSETS
	.align		4
        /*0060*/ 	.byte	0x04, 0x1c
        /*0062*/ 	.short	(.L_381 - .L_380)


	//   ....[0]....
.L_380:
        /*0064*/ 	.word	0x00000050


	//   ....[1]....
        /*0068*/ 	.word	0x00000620


	//   ....[2]....
        /*006c*/ 	.word	0x000006f0


	//   ....[3]....
        /*0070*/ 	.word	0x00000820


	//----- nvinfo : EIATTR_MAX_THREADS
	.align		4
.L_381:
        /*0074*/ 	.byte	0x04, 0x05
        /*0076*/ 	.short	(.L_383 - .L_382)
.L_382:
        /*0078*/ 	.word	0x00000100
        /*007c*/ 	.word	0x00000001
        /*0080*/ 	.word	0x00000001
.L_383:


//--------------------- .nv.rel.action            --------------------------
	.section	.nv.rel.action,"",@"SHT_CUDA_RELOCINFO"
	.align	8
	.sectionentsize	8
        /*0000*/ 	.byte	0x4b, 0x00, 0x00, 0x00, 0x00, 0x00, 0x00, 0x00, 0x00, 0x02, 0x02, 0x08, 0x10, 0x0a, 0x2f, 0x22
        /* <DEDUP_REMOVED lines=13> */


//--------------------- .nv.constant0.add_n_3841_to_4096__kernel --------------------------
	.section	.nv.constant0.add_n_3841_to_4096__kernel,"a",@progbits
	.align	4
.nv.constant0.add_n_3841_to_4096__kernel:
	.zero		384


//--------------------- .nv.constant0.add_n_3585_to_3840__kernel --------------------------
	.section	.nv.constant0.add_n_3585_to_3840__kernel,"a",@progbits
	.align	4
.nv.constant0.add_n_3585_to_3840__kernel:
	.zero		384


//--------------------- .nv.constant0.add_n_3329_to_3584__kernel --------------------------
	.section	.nv.constant0.add_n_3329_to_3584__kernel,"a",@progbits
	.align	4
.nv.constant0.add_n_3329_to_3584__kernel:
	.zero		384


//--------------------- .nv.constant0.add_n_3073_to_3328__kernel --------------------------
	.section	.nv.constant0.add_n_3073_to_3328__kernel,"a",@progbits
	.align	4
.nv.constant0.add_n_3073_to_3328__kernel:
	.zero		384


//--------------------- .nv.constant0.add_n_2817_to_3072__kernel --------------------------
	.section	.nv.constant0.add_n_2817_to_3072__kernel,"a",@progbits
	.align	4
.nv.constant0.add_n_2817_to_3072__kernel:
	.zero		384


//--------------------- .nv.constant0.add_n_2561_to_2816__kernel --------------------------
	.section	.nv.constant0.add_n_2561_to_2816__kernel,"a",@progbits
	.align	4
.nv.constant0.add_n_2561_to_2816__kernel:
	.zero		384


//--------------------- .nv.constant0.add_n_2305_to_2560__kernel --------------------------
	.section	.nv.constant0.add_n_2305_to_2560__kernel,"a",@progbits
	.align	4
.nv.constant0.add_n_2305_to_2560__kernel:
	.zero		384


//--------------------- .nv.constant0.add_n_2049_to_2304__kernel --------------------------
	.section	.nv.constant0.add_n_2049_to_2304__kernel,"a",@progbits
	.align	4
.nv.constant0.add_n_2049_to_2304__kernel:
	.zero		384


//--------------------- .nv.constant0.add_n_1793_to_2048__kernel --------------------------
	.section	.nv.constant0.add_n_1793_to_2048__kernel,"a",@progbits
	.align	4
.nv.constant0.add_n_1793_to_2048__kernel:
	.zero		384


//--------------------- .nv.constant0.add_n_1537_to_1792__kernel --------------------------
	.section	.nv.constant0.add_n_1537_to_1792__kernel,"a",@progbits
	.align	4
.nv.constant0.add_n_1537_to_1792__kernel:
	.zero		384


//--------------------- .nv.constant0.add_n_1281_to_1536__kernel --------------------------
	.section	.nv.constant0.add_n_1281_to_1536__kernel,"a",@progbits
	.align	4
.nv.constant0.add_n_1281_to_1536__kernel:
	.zero		384


//--------------------- .nv.constant0.add_n_1025_to_1280__kernel --------------------------
	.section	.nv.constant0.add_n_1025_to_1280__kernel,"a",@progbits
	.align	4
.nv.constant0.add_n_1025_to_1280__kernel:
	.zero		384


//--------------------- .nv.constant0.add_n_769_to_1024__kernel --------------------------
	.section	.nv.constant0.add_n_769_to_1024__kernel,"a",@progbits
	.align	4
.nv.constant0.add_n_769_to_1024__kernel:
	.zero		384


//--------------------- .nv.constant0.add_n_513_to_768__kernel --------------------------
	.section	.nv.constant0.add_n_513_to_768__kernel,"a",@progbits
	.align	4
.nv.constant0.add_n_513_to_768__kernel:
	.zero		384


//--------------------- .nv.constant0.add_n_257_to_512__kernel --------------------------
	.section	.nv.constant0.add_n_257_to_512__kernel,"a",@progbits
	.align	4
.nv.constant0.add_n_257_to_512__kernel:
	.zero		384


//--------------------- .nv.constant0.add_n_1_to_256__kernel --------------------------
	.section	.nv.constant0.add_n_1_to_256__kernel,"a",@progbits
	.align	4
.nv.constant0.add_n_1_to_256__kernel:
	.zero		384


//--------------------- .text.add_n_3841_to_4096__kernel --------------------------
	.section	.text.add_n_3841_to_4096__kernel,"ax",@progbits
	.sectioninfo	@"SHI_REGISTERS=40"
	.align	128
        .global         add_n_3841_to_4096__kernel
        .type           add_n_3841_to_4096__kernel,@function
        .size           add_n_3841_to_4096__kernel,(.L_x_48 - add_n_3841_to_4096__kernel)
        .other          add_n_3841_to_4096__kernel,@"STO_CUDA_ENTRY STV_DEFAULT"
add_n_3841_to_4096__kernel:
.text.add_n_3841_to_4096__kernel:
[----:B------:R-:W-:-:S02]  /*0000*/  IMAD.MOV.U32 R1, RZ, RZ, c[0x0][0x28] ;  /* 0x00000a00ff017624 */ /* 0x000fc400078e00ff */
[----:B------:R-:W-:Y:S02]  /*0010*/  IMAD.MOV.U32 R0, RZ, RZ, c[0x0][0x178] ;  /* 0x00005e00ff007624 */ /* 0x000fe400078e00ff */
[----:B------:R-:W-:-:S03]  /*0020*/  IMAD.MOV.U32 R2, RZ, RZ, c[0x0][0x17c] ;  /* 0x00005f00ff027624 */ /* 0x000fc600078e00ff */
[----:B------:R-:W-:-:S04]  /*0030*/  ISETP.GE.U32.AND P0, PT, R0, 0x1, PT ;  /* 0x000000010000780c */ /* 0x000fc80003f06070 */
[----:B------:R-:W-:-:S13]  /*0040*/  ISETP.GE.AND.EX P0, PT, R2, RZ, PT, P0 ;  /* 0x000000ff0200720c */ /* 0x000fda0003f06300 */
[----:B------:R-:W-:Y:S05]  /*0050*/  @!P0 EXIT ;  /* 0x000000000000894d */ /* 0x000fea0003800000 */
[C---:B------:R-:W-:Y:S01]  /*0060*/  IADD3 R24, P0, R0.reuse, 0xfff, RZ ;  /* 0x00000fff00187810 */ /* 0x040fe20007f1e0ff */
[----:B------:R-:W0:Y:S01]  /*0070*/  S2UR UR4, SR_CTAID.X ;  /* 0x00000000000479c3 */ /* 0x000e220000002500 */
[----:B------:R-:W1:Y:S01]  /*0080*/  S2R R6, SR_TID.X ;  /* 0x0000000000067919 */ /* 0x000e620000002100 */
[----:B------:R-:W-:Y:S01]  /*0090*/  ISETP.GE.U32.AND P1, PT, R0, 0x1001, PT ;  /* 0x000010010000780c */ /* 0x000fe20003f26070 */
[----:B------:R-:W-:Y:S01]  /*00a0*/  UMOV UR5, URZ ;  /* 0x0000003f00057c82 */ /* 0x000fe20008000000 */
[----:B------:R-:W-:Y:S01]  /*00b0*/  IMAD.X R3, RZ, RZ, c[0x0][0x17c], P0 ;  /* 0x00005f00ff037624 */ /* 0x000fe200000e06ff */
[----:B------:R-:W-:Y:S01]  /*00c0*/  ULDC.64 UR6, c[0x0][0x118] ;  /* 0x0000460000067ab9 */ /* 0x000fe20000000a00 */
[----:B------:R-:W-:-:S03]  /*00d0*/  ISETP.GE.AND.EX P1, PT, R2, RZ, PT, P1 ;  /* 0x000000ff0200720c */ /* 0x000fc60003f26310 */
[--C-:B------:R-:W-:Y:S02]  /*00e0*/  SHF.R.S64 R24, R24, 0xc, R3.reuse ;  /* 0x0000000c18187819 */ /* 0x100fe40000001003 */
[----:B------:R-:W-:Y:S02]  /*00f0*/  SHF.R.S32.HI R28, RZ, 0xc, R3 ;  /* 0x0000000cff1c7819 */ /* 0x000fe40000011403 */
[----:B------:R-:W-:-:S04]  /*0100*/  ISETP.GT.U32.AND P2, PT, R24, 0x1, PT ;  /* 0x000000011800780c */ /* 0x000fc80003f44070 */
[----:B------:R-:W-:-:S04]  /*0110*/  ISETP.GT.AND.EX P2, PT, R28, RZ, PT, P2 ;  /* 0x000000ff1c00720c */ /* 0x000fc80003f44320 */
[----:B------:R-:W-:Y:S01]  /*0120*/  SEL R8, R24, 0x1, P2 ;  /* 0x0000000118087807 */ /* 0x000fe20001000000 */
[----:B0-----:R-:W-:-:S03]  /*0130*/  IMAD R5, R28, UR4, RZ ;  /* 0x000000041c057c24 */ /* 0x001fc6000f8e02ff */
[----:B------:R-:W-:Y:S01]  /*0140*/  LOP3.LUT R3, R8, 0x1, RZ, 0xc0, !PT ;  /* 0x0000000108037812 */ /* 0x000fe200078ec0ff */
[----:B------:R-:W-:Y:S01]  /*0150*/  IMAD.WIDE.U32 R24, R24, UR4, RZ ;  /* 0x0000000418187c25 */ /* 0x000fe2000f8e00ff */
[----:B------:R-:W-:Y:S01]  /*0160*/  UMOV UR4, URZ ;  /* 0x0000003f00047c82 */ /* 0x000fe20008000000 */
[----:B------:R-:W-:Y:S02]  /*0170*/  SEL R28, R28, RZ, P2 ;  /* 0x000000ff1c1c7207 */ /* 0x000fe40001000000 */
[----:B------:R-:W-:Y:S01]  /*0180*/  ISETP.NE.U32.AND P0, PT, R3, RZ, PT ;  /* 0x000000ff0300720c */ /* 0x000fe20003f05070 */
[----:B------:R-:W-:-:S03]  /*0190*/  IMAD.IADD R0, R25, 0x1, R5 ;  /* 0x0000000119007824 */ /* 0x000fc600078e0205 */
[----:B------:R-:W-:Y:S01]  /*01a0*/  ISETP.NE.AND.EX P0, PT, RZ, RZ, PT, P0 ;  /* 0x000000ffff00720c */ /* 0x000fe20003f05300 */
[----:B------:R-:W-:-:S12]  /*01b0*/  @!P1 BRA `(.L_x_0) ;  /* 0x0000046000009947 */ /* 0x000fd80003800000 */
[----:B-1----:R-:W-:Y:S01]  /*01c0*/  IMAD.MOV.U32 R33, RZ, RZ, 0x10 ;  /* 0x00000010ff217424 */ /* 0x002fe200078e00ff */
[C---:B------:R-:W-:Y:S01]  /*01d0*/  LEA R30, P1, R24.reuse, R6, 0x8 ;  /* 0x00000006181e7211 */ /* 0x040fe200078240ff */
[----:B------:R-:W-:Y:S01]  /*01e0*/  IMAD.SHL.U32 R27, R24, 0x1000, RZ ;  /* 0x00001000181b7824 */ /* 0x000fe200078e00ff */
[----:B------:R-:W-:Y:S01]  /*01f0*/  IADD3 R11, P2, RZ, -c[0x0][0x178], RZ ;  /* 0x80005e00ff0b7a10 */ /* 0x000fe20007f5e0ff */
[----:B------:R-:W-:Y:S01]  /*0200*/  IMAD.WIDE.U32 R4, R6, R33, c[0x0][0x160] ;  /* 0x0000580006047625 */ /* 0x000fe200078e0021 */
[----:B------:R-:W-:Y:S02]  /*0210*/  LEA.HI.X R31, R24, RZ, R0, 0x8, P1 ;  /* 0x000000ff181f7211 */ /* 0x000fe400008f4400 */
[----:B------:R-:W-:Y:S01]  /*0220*/  IADD3 R3, P1, R3, -R8, RZ ;  /* 0x8000000803037210 */ /* 0x000fe20007f3e0ff */
[----:B------:R-:W-:Y:S01]  /*0230*/  IMAD.X R9, RZ, RZ, ~c[0x0][0x17c], P2 ;  /* 0x80005f00ff097624 */ /* 0x000fe200010e06ff */
[----:B------:R-:W-:Y:S01]  /*0240*/  IADD3 R2, P2, R4, 0x1000, RZ ;  /* 0x0000100004027810 */ /* 0x000fe20007f5e0ff */
[----:B------:R-:W-:-:S04]  /*0250*/  IMAD.WIDE.U32 R30, R11, 0x140, R30 ;  /* 0x000001400b1e7825 */ /* 0x000fc800078e001e */
[----:B------:R-:W-:Y:S02]  /*0260*/  IMAD R9, R9, 0x140, RZ ;  /* 0x0000014009097824 */ /* 0x000fe400078e02ff */
[----:B------:R-:W-:Y:S01]  /*0270*/  IMAD.X R4, RZ, RZ, R5, P2 ;  /* 0x000000ffff047224 */ /* 0x000fe200010e0605 */
[----:B------:R-:W-:Y:S01]  /*0280*/  SHF.L.U64.HI R5, R24, 0xc, R0 ;  /* 0x0000000c18057819 */ /* 0x000fe20000010200 */
[----:B------:R-:W-:-:S04]  /*0290*/  IMAD.WIDE.U32 R34, R6, R33, c[0x0][0x168] ;  /* 0x00005a0006227625 */ /* 0x000fc800078e0021 */
[----:B------:R-:W-:Y:S02]  /*02a0*/  IMAD.IADD R26, R31, 0x1, R9 ;  /* 0x000000011f1a7824 */ /* 0x000fe400078e0209 */
[----:B------:R-:W-:Y:S02]  /*02b0*/  IMAD.X R28, RZ, RZ, ~R28, P1 ;  /* 0x000000ffff1c7224 */ /* 0x000fe400008e0e1c */
[----:B------:R-:W-:-:S04]  /*02c0*/  IMAD.WIDE.U32 R32, R6, R33, c[0x0][0x170] ;  /* 0x00005c0006207625 */ /* 0x000fc800078e0021 */
.L_x_1:
[C---:B------:R-:W-:Y:S02]  /*02d0*/  ISETP.GT.U32.AND P1, PT, R30.reuse, -0x1, PT ;  /* 0xffffffff1e00780c */ /* 0x040fe40003f24070 */
[----:B------:R-:W-:Y:S02]  /*02e0*/  IADD3 R8, P3, R30, 0x100, RZ ;  /* 0x000001001e087810 */ /* 0x000fe40007f7e0ff */
[----:B------:R-:W-:Y:S02]  /*02f0*/  ISETP.GT.AND.EX P1, PT, R26, -0x1, PT, P1 ;  /* 0xffffffff1a00780c */ /* 0x000fe40003f24310 */
[----:B------:R-:W-:Y:S01]  /*0300*/  ISETP.GT.U32.AND P2, PT, R8, -0x1, PT ;  /* 0xffffffff0800780c */ /* 0x000fe20003f44070 */
[----:B------:R-:W-:Y:S01]  /*0310*/  IMAD.X R8, RZ, RZ, R26, P3 ;  /* 0x000000ffff087224 */ /* 0x000fe200018e061a */
[----:B------:R-:W-:-:S02]  /*0320*/  IADD3 R16, P4, R27, R2, RZ ;  /* 0x000000021b107210 */ /* 0x000fc40007f9e0ff */
[----:B------:R-:W-:Y:S02]  /*0330*/  IADD3 R36, P5, R34, R27, RZ ;  /* 0x0000001b22247210 */ /* 0x000fe40007fbe0ff */
[----:B------:R-:W-:Y:S01]  /*0340*/  ISETP.GT.AND.EX P2, PT, R8, -0x1, PT, P2 ;  /* 0xffffffff0800780c */ /* 0x000fe20003f44320 */
[----:B------:R-:W-:Y:S02]  /*0350*/  IMAD.X R17, R5, 0x1, R4, P4 ;  /* 0x0000000105117824 */ /* 0x000fe400020e0604 */
[----:B------:R-:W-:-:S03]  /*0360*/  IMAD.X R37, R35, 0x1, R5, P5 ;  /* 0x0000000123257824 */ /* 0x000fc600028e0605 */
[----:B------:R0:W2:Y:S04]  /*0370*/  @!P1 LDG.E.128.CONSTANT R8, [R16.64+-0x1000] ;  /* 0xfff0000610089981 */ /* 0x0000a8000c1e9d00 */
[----:B------:R1:W2:Y:S04]  /*0380*/  @!P1 LDG.E.128.CONSTANT R12, [R36.64] ;  /* 0x00000006240c9981 */ /* 0x0002a8000c1e9d00 */
[----:B------:R1:W3:Y:S04]  /*0390*/  @!P2 LDG.E.128.CONSTANT R20, [R36.64+0x1000] ;  /* 0x001000062414a981 */ /* 0x0002e8000c1e9d00 */
[----:B0-----:R-:W3:Y:S01]  /*03a0*/  @!P2 LDG.E.128.CONSTANT R16, [R16.64] ;  /* 0x000000061010a981 */ /* 0x001ee2000c1e9d00 */
[----:B-1----:R-:W-:-:S05]  /*03b0*/  IADD3 R36, P3, R32, R27, RZ ;  /* 0x0000001b20247210 */ /* 0x002fca0007f7e0ff */
[----:B------:R-:W-:Y:S01]  /*03c0*/  IMAD.X R37, R33, 0x1, R5, P3 ;  /* 0x0000000121257824 */ /* 0x000fe200018e0605 */
[----:B------:R-:W-:-:S04]  /*03d0*/  UIADD3 UR4, UP0, UR4, 0x2, URZ ;  /* 0x0000000204047890 */ /* 0x000fc8000ff1e03f */
[----:B------:R-:W-:Y:S01]  /*03e0*/  UIADD3.X UR5, URZ, UR5, URZ, UP0, !UPT ;  /* 0x000000053f057290 */ /* 0x000fe200087fe43f */
[----:B------:R-:W-:-:S05]  /*03f0*/  IADD3 R27, P3, R27, 0x2000, RZ ;  /* 0x000020001b1b7810 */ /* 0x000fca0007f7e0ff */
[----:B------:R-:W-:Y:S01]  /*0400*/  IMAD.X R5, RZ, RZ, R5, P3 ;  /* 0x000000ffff057224 */ /* 0x000fe200018e0605 */
[C-C-:B--2---:R-:W-:Y:S02]  /*0410*/  @!P1 HADD2 R29, R11.reuse.H1_H1, R15.reuse.H1_H1 ;  /* 0x3000000f0b1d9230 */ /* 0x144fe40000000c00 */
[----:B------:R-:W-:Y:S02]  /*0420*/  @!P1 HADD2 R11, R11.H0_H0, R15.H0_H0 ;  /* 0x2000000f0b0b9230 */ /* 0x000fe40000000800 */
[C-C-:B------:R-:W-:Y:S02]  /*0430*/  @!P1 HADD2 R15, R9.reuse.H1_H1, R13.reuse.H1_H1 ;  /* 0x3000000d090f9230 */ /* 0x140fe40000000c00 */
[----:B------:R-:W-:Y:S02]  /*0440*/  @!P1 HADD2 R9, R9.H0_H0, R13.H0_H0 ;  /* 0x2000000d09099230 */ /* 0x000fe40000000800 */
[C-C-:B------:R-:W-:Y:S02]  /*0450*/  @!P1 HADD2 R13, R10.reuse.H1_H1, R14.reuse.H1_H1 ;  /* 0x3000000e0a0d9230 */ /* 0x140fe40000000c00 */
[----:B------:R-:W-:-:S02]  /*0460*/  @!P1 HADD2 R10, R10.H0_H0, R14.H0_H0 ;  /* 0x2000000e0a0a9230 */ /* 0x000fc40000000800 */
[C-C-:B------:R-:W-:Y:S02]  /*0470*/  @!P1 HADD2 R14, R8.reuse.H1_H1, R12.reuse.H1_H1 ;  /* 0x3000000c080e9230 */ /* 0x140fe40000000c00 */
[----:B------:R-:W-:Y:S02]  /*0480*/  @!P1 HADD2 R8, R8.H0_H0, R12.H0_H0 ;  /* 0x2000000c08089230 */ /* 0x000fe40000000800 */
[C-C-:B---3--:R-:W-:Y:S02]  /*0490*/  @!P2 HADD2 R12, R19.reuse.H1_H1, R23.reuse.H1_H1 ;  /* 0x30000017130ca230 */ /* 0x148fe40000000c00 */
[----:B------:R-:W-:Y:S02]  /*04a0*/  @!P2 HADD2 R23, R19.H0_H0, R23.H0_H0 ;  /* 0x200000171317a230 */ /* 0x000fe40000000800 */
[C-C-:B------:R-:W-:Y:S02]  /*04b0*/  @!P2 HADD2 R19, R17.reuse.H1_H1, R21.reuse.H1_H1 ;  /* 0x300000151113a230 */ /* 0x140fe40000000c00 */
[----:B------:R-:W-:-:S02]  /*04c0*/  @!P2 HADD2 R21, R17.H0_H0, R21.H0_H0 ;  /* 0x200000151115a230 */ /* 0x000fc40000000800 */
[C-C-:B------:R-:W-:Y:S01]  /*04d0*/  @!P2 HADD2 R17, R18.reuse.H1_H1, R22.reuse.H1_H1 ;  /* 0x300000161211a230 */ /* 0x140fe20000000c00 */
[----:B------:R-:W-:Y:S01]  /*04e0*/  @!P1 PRMT R11, R11, 0x5410, R29 ;  /* 0x000054100b0b9816 */ /* 0x000fe2000000001d */
[----:B------:R-:W-:Y:S01]  /*04f0*/  @!P2 HADD2 R22, R18.H0_H0, R22.H0_H0 ;  /* 0x200000161216a230 */ /* 0x000fe20000000800 */
[----:B------:R-:W-:Y:S01]  /*0500*/  @!P1 PRMT R9, R9, 0x5410, R15 ;  /* 0x0000541009099816 */ /* 0x000fe2000000000f */
[C-C-:B------:R-:W-:Y:S01]  /*0510*/  @!P2 HADD2 R18, R16.reuse.H1_H1, R20.reuse.H1_H1 ;  /* 0x300000141012a230 */ /* 0x140fe20000000c00 */
[----:B------:R-:W-:Y:S01]  /*0520*/  @!P1 PRMT R10, R10, 0x5410, R13 ;  /* 0x000054100a0a9816 */ /* 0x000fe2000000000d */
[----:B------:R-:W-:Y:S01]  /*0530*/  @!P2 HADD2 R16, R16.H0_H0, R20.H0_H0 ;  /* 0x200000141010a230 */ /* 0x000fe20000000800 */
[----:B------:R-:W-:-:S05]  /*0540*/  @!P1 PRMT R8, R8, 0x5410, R14 ;  /* 0x0000541008089816 */ /* 0x000fca000000000e */
[----:B------:R0:W-:Y:S02]  /*0550*/  @!P1 STG.E.128 [R36.64], R8 ;  /* 0x0000000824009986 */ /* 0x0001e4000c101d06 */
[----:B0-----:R-:W-:Y:S02]  /*0560*/  @!P2 PRMT R11, R23, 0x5410, R12 ;  /* 0x00005410170ba816 */ /* 0x001fe4000000000c */
[----:B------:R-:W-:Y:S02]  /*0570*/  @!P2 PRMT R9, R21, 0x5410, R19 ;  /* 0x000054101509a816 */ /* 0x000fe40000000013 */
[----:B------:R-:W-:Y:S02]  /*0580*/  @!P2 PRMT R10, R22, 0x5410, R17 ;  /* 0x00005410160aa816 */ /* 0x000fe40000000011 */
[----:B------:R-:W-:-:S05]  /*0590*/  @!P2 PRMT R8, R16, 0x5410, R18 ;  /* 0x000054101008a816 */ /* 0x000fca0000000012 */
[----:B------:R0:W-:Y:S01]  /*05a0*/  @!P2 STG.E.128 [R36.64+0x1000], R8 ;  /* 0x001000082400a986 */ /* 0x0001e2000c101d06 */
[----:B------:R-:W-:-:S04]  /*05b0*/  IADD3 R12, P2, R3, UR4, RZ ;  /* 0x00000004030c7c10 */ /* 0x000fc8000ff5e0ff */
[----:B------:R-:W-:Y:S02]  /*05c0*/  ISETP.NE.U32.AND P1, PT, R12, RZ, PT ;  /* 0x000000ff0c00720c */ /* 0x000fe40003f25070 */
[----:B------:R-:W-:-:S04]  /*05d0*/  IADD3.X R12, R28, UR5, RZ, P2, !PT ;  /* 0x000000051c0c7c10 */ /* 0x000fc800097fe4ff */
[----:B------:R-:W-:Y:S02]  /*05e0*/  ISETP.NE.AND.EX P1, PT, R12, RZ, PT, P1 ;  /* 0x000000ff0c00720c */ /* 0x000fe40003f25310 */
[----:B------:R-:W-:-:S05]  /*05f0*/  IADD3 R30, P2, R30, 0x200, RZ ;  /* 0x000002001e1e7810 */ /* 0x000fca0007f5e0ff */
[----:B------:R-:W-:-:S06]  /*0600*/  IMAD.X R26, RZ, RZ, R26, P2 ;  /* 0x000000ffff1a7224 */ /* 0x000fcc00010e061a */
[----:B0-----:R-:W-:Y:S05]  /*0610*/  @P1 BRA `(.L_x_1) ;  /* 0xfffffcb000001947 */ /* 0x001fea000383ffff */
.L_x_0:
[----:B-1----:R-:W-:Y:S05]  /*0620*/  @!P0 EXIT ;  /* 0x000000000000894d */ /* 0x002fea0003800000 */
[----:B------:R-:W-:Y:S01]  /*0630*/  IMAD.MOV.U32 R5, RZ, RZ, c[0x0][0x178] ;  /* 0x00005e00ff057624 */ /* 0x000fe200078e00ff */
[----:B------:R-:W-:Y:S01]  /*0640*/  IADD3 R25, P0, R24, UR4, RZ ;  /* 0x0000000418197c10 */ /* 0x000fe2000ff1e0ff */
[----:B------:R-:W-:Y:S01]  /*0650*/  IMAD.MOV.U32 R7, RZ, RZ, RZ ;  /* 0x000000ffff077224 */ /* 0x000fe200078e00ff */
[----:B------:R-:W-:Y:S02]  /*0660*/  ULDC UR4, c[0x0][0x17c] ;  /* 0x00005f0000047ab9 */ /* 0x000fe40000000800 */
[----:B------:R-:W-:Y:S01]  /*0670*/  UIMAD UR4, UR4, -0x140, URZ ;  /* 0xfffffec0040478a4 */ /* 0x000fe2000f8e023f */
[----:B------:R-:W-:Y:S01]  /*0680*/  IMAD.WIDE.U32 R2, R5, -0x140, R6 ;  /* 0xfffffec005027825 */ /* 0x000fe200078e0006 */
[----:B------:R-:W-:-:S04]  /*0690*/  IADD3.X R4, R0, UR5, RZ, P0, !PT ;  /* 0x0000000500047c10 */ /* 0x000fc800087fe4ff */
[----:B------:R-:W-:Y:S02]  /*06a0*/  LEA R2, P1, R25, R2, 0x8 ;  /* 0x0000000219027211 */ /* 0x000fe400078240ff */
[----:B------:R-:W-:Y:S02]  /*06b0*/  IADD3 R0, R3, UR4, -R5 ;  /* 0x0000000403007c10 */ /* 0x000fe4000fffe805 */
[----:B------:R-:W-:Y:S02]  /*06c0*/  ISETP.GT.U32.AND P0, PT, R2, -0x1, PT ;  /* 0xffffffff0200780c */ /* 0x000fe40003f04070 */
[----:B------:R-:W-:-:S04]  /*06d0*/  LEA.HI.X R0, R25, R0, R4, 0x8, P1 ;  /* 0x0000000019007211 */ /* 0x000fc800008f4404 */
[----:B------:R-:W-:-:S13]  /*06e0*/  ISETP.GT.AND.EX P0, PT, R0, -0x1, PT, P0 ;  /* 0xffffffff0000780c */ /* 0x000fda0003f04300 */
[----:B------:R-:W-:Y:S05]  /*06f0*/  @P0 EXIT ;  /* 0x000000000000094d */ /* 0x000fea0003800000 */
[C---:B------:R-:W-:Y:S01]  /*0700*/  SHF.L.U64.HI R3, R25.reuse, 0xb, R4 ;  /* 0x0000000b19037819 */ /* 0x040fe20000010204 */
[----:B------:R-:W-:-:S04]  /*0710*/  IMAD.SHL.U32 R2, R25, 0x800, RZ ;  /* 0x0000080019027824 */ /* 0x000fc800078e00ff */
[----:B------:R-:W-:-:S04]  /*0720*/  IMAD.WIDE.U32 R6, R6, 0x8, R2 ;  /* 0x0000000806067825 */ /* 0x000fc800078e0002 */
[C---:B------:R-:W-:Y:S01]  /*0730*/  IMAD.SHL.U32 R0, R6.reuse, 0x2, RZ ;  /* 0x0000000206007824 */ /* 0x040fe200078e00ff */
[----:B------:R-:W-:-:S04]  /*0740*/  SHF.L.U64.HI R7, R6, 0x1, R7 ;  /* 0x0000000106077819 */ /* 0x000fc80000010207 */
[C---:B------:R-:W-:Y:S02]  /*0750*/  IADD3 R2, P0, R0.reuse, c[0x0][0x160], RZ ;  /* 0x0000580000027a10 */ /* 0x040fe40007f1e0ff */
[----:B------:R-:W-:Y:S02]  /*0760*/  IADD3 R4, P1, R0, c[0x0][0x168], RZ ;  /* 0x00005a0000047a10 */ /* 0x000fe40007f3e0ff */
[C---:B------:R-:W-:Y:S02]  /*0770*/  IADD3.X R3, R7.reuse, c[0x0][0x164], RZ, P0, !PT ;  /* 0x0000590007037a10 */ /* 0x040fe400007fe4ff */
[----:B------:R-:W-:-:S03]  /*0780*/  IADD3.X R5, R7, c[0x0][0x16c], RZ, P1, !PT ;  /* 0x00005b0007057a10 */ /* 0x000fc60000ffe4ff */
[----:B------:R-:W2:Y:S04]  /*0790*/  LDG.E.128.CONSTANT R8, [R2.64] ;  /* 0x0000000602087981 */ /* 0x000ea8000c1e9d00 */
[----:B------:R-:W2:Y:S01]  /*07a0*/  LDG.E.128.CONSTANT R12, [R4.64] ;  /* 0x00000006040c7981 */ /* 0x000ea2000c1e9d00 */
[----:B------:R-:W-:-:S04]  /*07b0*/  IADD3 R6, P0, R0, c[0x0][0x170], RZ ;  /* 0x00005c0000067a10 */ /* 0x000fc80007f1e0ff */
[----:B------:R-:W-:Y:S01]  /*07c0*/  IADD3.X R7, R7, c[0x0][0x174], RZ, P0, !PT ;  /* 0x00005d0007077a10 */ /* 0x000fe200007fe4ff */
[----:B--2---:R-:W-:Y:S02]  /*07d0*/  HADD2 R11, R11, R15 ;  /* 0x0000000f0b0b7230 */ /* 0x004fe40000000000 */
[----:B------:R-:W-:Y:S02]  /*07e0*/  HADD2 R10, R10, R14 ;  /* 0x0000000e0a0a7230 */ /* 0x000fe40000000000 */
[----:B------:R-:W-:Y:S02]  /*07f0*/  HADD2 R9, R9, R13 ;  /* 0x0000000d09097230 */ /* 0x000fe40000000000 */
[----:B------:R-:W-:-:S05]  /*0800*/  HADD2 R8, R8, R12 ;  /* 0x0000000c08087230 */ /* 0x000fca0000000000 */
[----:B------:R-:W-:Y:S01]  /*0810*/  STG.E.128 [R6.64], R8 ;  /* 0x0000000806007986 */ /* 0x000fe2000c101d06 */
[----:B------:R-:W-:Y:S05]  /*0820*/  EXIT ;  /* 0x000000000000794d */ /* 0x000fea0003800000 */
.L_x_2:
[----:B------:R-:W-:-:S00]  /*0830*/  BRA `(.L_x_2) ;  /* 0xfffffff000007947 */ /* 0x000fc0000383ffff */
[----:B------:R-:W-:-:S00]  /*0840*/  NOP ;  /* 0x0000000000007918 */ /* 0x000fc00000000000 */
        /* <DEDUP_REMOVED lines=11> */
.L_x_48:


//--------------------- .text.add_n_3585_to_3840__kernel --------------------------
	.section	.text.add_n_3585_to_3840__kernel,"ax",@progbits
	.sectioninfo	@"SHI_REGISTERS=40"
	.align	128
        .global         add_n_3585_to_3840__kernel
        .type           add_n_3585_to_3840__kernel,@function
        .size           add_n_3585_to_3840__kernel,(.L_x_49 - add_n_3585_to_3840__kernel)
        .other          add_n_3585_to_3840__kernel,@"STO_CUDA_ENTRY STV_DEFAULT"
add_n_3585_to_3840__kernel:
.text.add_n_3585_to_3840__kernel:
[----:B------:R-:W-:-:S02]  /*0000*/  IMAD.MOV.U32 R1, RZ, RZ, c[0x0][0x28] ;  /* 0x00000a00ff017624 */ /* 0x000fc400078e00ff */
[----:B------:R-:W-:-:S05]  /*0010*/  IMAD.MOV.U32 R8, RZ, RZ, c[0x0][0x178] ;  /* 0x00005e00ff087624 */ /* 0x000fca00078e00ff */
[----:B------:R-:W-:-:S05]  /*0020*/  IADD3 R8, P0, R8, 0xeff, RZ ;  /* 0x00000eff08087810 */ /* 0x000fca0007f1e0ff */
[----:B------:R-:W-:-:S04]  /*0030*/  IMAD.X R9, RZ, RZ, c[0x0][0x17c], P0 ;  /* 0x00005f00ff097624 */ /* 0x000fc800000e06ff */
[----:B------:R-:W-:-:S06]  /*0040*/  IMAD.WIDE.U32 R2, R9, -0x77777777, RZ ;  /* 0x8888888909027825 */ /* 0x000fcc00078e00ff */
[----:B------:R-:W-:-:S04]  /*0050*/  IMAD.WIDE.U32 R4, P0, R8, -0x77777778, R2 ;  /* 0x8888888808047825 */ /* 0x000fc80007800002 */
[C---:B------:R-:W-:Y:S01]  /*0060*/  IMAD.WIDE.U32 R2, R8.reuse, -0x77777777, RZ ;  /* 0x8888888908027825 */ /* 0x040fe200078e00ff */
[----:B------:R-:W-:-:S04]  /*0070*/  IADD3 R6, P1, R8, R5, RZ ;  /* 0x0000000508067210 */ /* 0x000fc80007f3e0ff */
[----:B------:R-:W-:Y:S02]  /*0080*/  IADD3.X R7, RZ, R9, RZ, P0, P1 ;  /* 0x00000009ff077210 */ /* 0x000fe400007e24ff */
[----:B------:R-:W-:Y:S02]  /*0090*/  IADD3 RZ, P0, R3, R4, RZ ;  /* 0x0000000403ff7210 */ /* 0x000fe40007f1e0ff */
[----:B------:R-:W-:-:S03]  /*00a0*/  ISETP.LT.AND P1, PT, R9, RZ, PT ;  /* 0x000000ff0900720c */ /* 0x000fc60003f21270 */
[----:B------:R-:W-:-:S05]  /*00b0*/  IMAD.WIDE.U32.X R2, R9, -0x77777778, R6, P0 ;  /* 0x8888888809027825 */ /* 0x000fca00000e0406 */
[----:B------:R-:W-:-:S05]  /*00c0*/  IADD3 R10, P0, -R8, R2, RZ ;  /* 0x00000002080a7210 */ /* 0x000fca0007f1e1ff */
[----:B------:R-:W-:Y:S01]  /*00d0*/  IMAD.X R3, R3, 0x1, ~R9, P0 ;  /* 0x0000000103037824 */ /* 0x000fe200000e0e09 */
[----:B------:R-:W-:-:S04]  /*00e0*/  IADD3 R5, P0, R10, 0x77777777, RZ ;  /* 0x777777770a057810 */ /* 0x000fc80007f1e0ff */
[----:B------:R-:W-:Y:S02]  /*00f0*/  IADD3.X R0, R3, 0x77777777, RZ, P0, !PT ;  /* 0x7777777703007810 */ /* 0x000fe400007fe4ff */
[----:B------:R-:W-:Y:S02]  /*0100*/  SEL R10, R5, R10, P1 ;  /* 0x0000000a050a7207 */ /* 0x000fe40000800000 */
[----:B------:R-:W-:-:S04]  /*0110*/  SEL R3, R0, R3, P1 ;  /* 0x0000000300037207 */ /* 0x000fc80000800000 */
[----:B------:R-:W-:-:S04]  /*0120*/  SHF.R.S64 R10, R10, 0xb, R3 ;  /* 0x0000000b0a0a7819 */ /* 0x000fc80000001003 */
[----:B------:R-:W-:-:S04]  /*0130*/  LEA.HI R10, P0, R3, R10, RZ, 0x1 ;  /* 0x0000000a030a7211 */ /* 0x000fc800078108ff */
[----:B------:R-:W-:Y:S01]  /*0140*/  LEA.HI.X.SX32 R12, R3, RZ, 0x15, P0 ;  /* 0x000000ff030c7211 */ /* 0x000fe200000faeff */
[----:B------:R-:W-:-:S04]  /*0150*/  IMAD.HI.U32 R7, R10, -0xf00, R8 ;  /* 0xfffff1000a077827 */ /* 0x000fc800078e0008 */
[----:B------:R-:W-:-:S05]  /*0160*/  IMAD R0, R12, -0xf00, RZ ;  /* 0xfffff1000c007824 */ /* 0x000fca00078e02ff */
[----:B------:R-:W-:-:S04]  /*0170*/  IADD3 R7, R7, -R10, R0 ;  /* 0x8000000a07077210 */ /* 0x000fc80007ffe000 */
[--C-:B------:R-:W-:Y:S02]  /*0180*/  SHF.R.S32.HI R3, RZ, 0x1f, R7.reuse ;  /* 0x0000001fff037819 */ /* 0x100fe40000011407 */
[----:B------:R-:W-:Y:S02]  /*0190*/  SHF.R.S32.HI R7, RZ, 0x1f, R7 ;  /* 0x0000001fff077819 */ /* 0x000fe40000011407 */
[----:B------:R-:W-:-:S04]  /*01a0*/  IADD3 R24, P1, R3, R10, RZ ;  /* 0x0000000a03187210 */ /* 0x000fc80007f3e0ff */
[----:B------:R-:W-:Y:S01]  /*01b0*/  ISETP.GE.U32.AND P0, PT, R24, 0x1, PT ;  /* 0x000000011800780c */ /* 0x000fe20003f06070 */
[----:B------:R-:W-:-:S05]  /*01c0*/  IMAD.X R0, R7, 0x1, R12, P1 ;  /* 0x0000000107007824 */ /* 0x000fca00008e060c */
[----:B------:R-:W-:-:S13]  /*01d0*/  ISETP.GE.AND.EX P0, PT, R0, RZ, PT, P0 ;  /* 0x000000ff0000720c */ /* 0x000fda0003f06300 */
[----:B------:R-:W-:Y:S05]  /*01e0*/  @!P0 EXIT ;  /* 0x000000000000894d */ /* 0x000fea0003800000 */
[----:B------:R-:W0:Y:S01]  /*01f0*/  S2UR UR4, SR_CTAID.X ;  /* 0x00000000000479c3 */ /* 0x000e220000002500 */
[----:B------:R-:W1:Y:S01]  /*0200*/  S2R R6, SR_TID.X ;  /* 0x0000000000067919 */ /* 0x000e620000002100 */
[C---:B------:R-:W-:Y:S01]  /*0210*/  ISETP.NE.U32.AND P1, PT, R24.reuse, 0x1, PT ;  /* 0x000000011800780c */ /* 0x040fe20003f25070 */
[----:B------:R-:W-:Y:S01]  /*0220*/  UMOV UR5, URZ ;  /* 0x0000003f00057c82 */ /* 0x000fe20008000000 */
[----:B------:R-:W-:Y:S01]  /*0230*/  LOP3.LUT R2, R24, 0x1, RZ, 0xc0, !PT ;  /* 0x0000000118027812 */ /* 0x000fe200078ec0ff */
[----:B------:R-:W-:Y:S01]  /*0240*/  ULDC.64 UR6, c[0x0][0x118] ;  /* 0x0000460000067ab9 */ /* 0x000fe20000000a00 */
[----:B------:R-:W-:Y:S02]  /*0250*/  ISETP.NE.AND.EX P1, PT, R0, RZ, PT, P1 ;  /* 0x000000ff0000720c */ /* 0x000fe40003f25310 */
[----:B------:R-:W-:-:S04]  /*0260*/  ISETP.NE.U32.AND P0, PT, R2, RZ, PT ;  /* 0x000000ff0200720c */ /* 0x000fc80003f05070 */
[----:B------:R-:W-:Y:S01]  /*0270*/  ISETP.NE.AND.EX P0, PT, RZ, RZ, PT, P0 ;  /* 0x000000ffff00720c */ /* 0x000fe20003f05300 */
[----:B0-----:R-:W-:Y:S02]  /*0280*/  IMAD R5, R0, UR4, RZ ;  /* 0x0000000400057c24 */ /* 0x001fe4000f8e02ff */
[----:B------:R-:W-:Y:S01]  /*0290*/  IMAD.WIDE.U32 R24, R24, UR4, RZ ;  /* 0x0000000418187c25 */ /* 0x000fe2000f8e00ff */
[----:B------:R-:W-:-:S03]  /*02a0*/  UMOV UR4, URZ ;  /* 0x0000003f00047c82 */ /* 0x000fc60008000000 */
[----:B------:R-:W-:Y:S01]  /*02b0*/  IMAD.IADD R0, R25, 0x1, R5 ;  /* 0x0000000119007824 */ /* 0x000fe200078e0205 */
[----:B------:R-:W-:Y:S05]  /*02c0*/  @!P1 BRA `(.L_x_3) ;  /* 0x0000046000009947 */ /* 0x000fea0003800000 */
[----:B-1----:R-:W-:Y:S01]  /*02d0*/  IMAD.MOV.U32 R33, RZ, RZ, 0x10 ;  /* 0x00000010ff217424 */ /* 0x002fe200078e00ff */
[C---:B------:R-:W-:Y:S01]  /*02e0*/  LEA R30, P1, R24.reuse, R6, 0x8 ;  /* 0x00000006181e7211 */ /* 0x040fe200078240ff */
[----:B------:R-:W-:Y:S01]  /*02f0*/  IMAD.SHL.U32 R28, R24, 0x1000, RZ ;  /* 0x00001000181c7824 */ /* 0x000fe200078e00ff */
[----:B------:R-:W-:Y:S01]  /*0300*/  IADD3 R9, P2, RZ, -c[0x0][0x178], RZ ;  /* 0x80005e00ff097a10 */ /* 0x000fe20007f5e0ff */
[----:B------:R-:W-:Y:S01]  /*0310*/  IMAD.WIDE.U32 R4, R6, R33, c[0x0][0x160] ;  /* 0x0000580006047625 */ /* 0x000fe200078e0021 */
[C-C-:B------:R-:W-:Y:S02]  /*0320*/  LEA.HI.X R31, R24.reuse, RZ, R0.reuse, 0x8, P1 ;  /* 0x000000ff181f7211 */ /* 0x140fe400008f4400 */
[----:B------:R-:W-:Y:S01]  /*0330*/  SHF.L.U64.HI R26, R24, 0xc, R0 ;  /* 0x0000000c181a7819 */ /* 0x000fe20000010200 */
[----:B------:R-:W-:Y:S01]  /*0340*/  IMAD.X R27, RZ, RZ, ~c[0x0][0x17c], P2 ;  /* 0x80005f00ff1b7624 */ /* 0x000fe200010e06ff */
[----:B------:R-:W-:Y:S01]  /*0350*/  IADD3 R2, P1, P2, -R10, R2, -R3 ;  /* 0x000000020a027210 */ /* 0x000fe20007a3e903 */
[----:B------:R-:W-:Y:S01]  /*0360*/  IMAD.WIDE.U32 R30, R9, 0x140, R30 ;  /* 0x00000140091e7825 */ /* 0x000fe200078e001e */
[----:B------:R-:W-:-:S02]  /*0370*/  IADD3 R3, P3, R4, 0x1000, RZ ;  /* 0x0000100004037810 */ /* 0x000fc40007f7e0ff */
[----:B------:R-:W-:Y:S01]  /*0380*/  IADD3.X R4, ~R12, RZ, ~R7, P1, P2 ;  /* 0x000000ff0c047210 */ /* 0x000fe20000fe4d07 */
[----:B------:R-:W-:Y:S02]  /*0390*/  IMAD R27, R27, 0x140, RZ ;  /* 0x000001401b1b7824 */ /* 0x000fe400078e02ff */
[----:B------:R-:W-:-:S04]  /*03a0*/  IMAD.WIDE.U32 R34, R6, R33, c[0x0][0x168] ;  /* 0x00005a0006227625 */ /* 0x000fc800078e0021 */
[----:B------:R-:W-:Y:S02]  /*03b0*/  IMAD.X R5, RZ, RZ, R5, P3 ;  /* 0x000000ffff057224 */ /* 0x000fe400018e0605 */
[----:B------:R-:W-:Y:S02]  /*03c0*/  IMAD.IADD R27, R31, 0x1, R27 ;  /* 0x000000011f1b7824 */ /* 0x000fe400078e021b */
[----:B------:R-:W-:-:S04]  /*03d0*/  IMAD.WIDE.U32 R32, R6, R33, c[0x0][0x170] ;  /* 0x00005c0006207625 */ /* 0x000fc800078e0021 */
.L_x_4:
        /* <DEDUP_REMOVED lines=53> */
.L_x_3:
        /* <DEDUP_REMOVED lines=33> */
.L_x_5:
        /* <DEDUP_REMOVED lines=12> */
.L_x_49:


//--------------------- .text.add_n_3329_to_3584__kernel --------------------------
	.section	.text.add_n_3329_to_3584__kernel,"ax",@progbits
	.sectioninfo	@"SHI_REGISTERS=40"
	.align	128
        .global         add_n_3329_to_3584__kernel
        .type           add_n_3329_to_3584__kernel,@function
        .size           add_n_3329_to_3584__kernel,(.L_x_50 - add_n_3329_to_3584__kernel)
        .other          add_n_3329_to_3584__kernel,@"STO_CUDA_ENTRY STV_DEFAULT"
add_n_3329_to_3584__kernel:
.text.add_n_3329_to_3584__kernel:
[----:B------:R-:W-:-:S02]  /*0000*/  IMAD.MOV.U32 R1, RZ, RZ, c[0x0][0x28] ;  /* 0x00000a00ff017624 */ /* 0x000fc400078e00ff */
[----:B------:R-:W-:-:S05]  /*0010*/  IMAD.MOV.U32 R8, RZ, RZ, c[0x0][0x178] ;  /* 0x00005e00ff087624 */ /* 0x000fca00078e00ff */
[----:B------:R-:W-:-:S05]  /*0020*/  IADD3 R8, P0, R8, 0xdff, RZ ;  /* 0x00000dff08087810 */ /* 0x000fca0007f1e0ff */
[----:B------:R-:W-:-:S04]  /*0030*/  IMAD.X R9, RZ, RZ, c[0x0][0x17c], P0 ;  /* 0x00005f00ff097624 */ /* 0x000fc800000e06ff */
[C---:B------:R-:W-:Y:S01]  /*0040*/  IMAD.WIDE.U32 R2, R9.reuse, 0x24924925, RZ ;  /* 0x2492492509027825 */ /* 0x040fe200078e00ff */
[----:B------:R-:W-:-:S05]  /*0050*/  ISETP.LT.AND P1, PT, R9, RZ, PT ;  /* 0x000000ff0900720c */ /* 0x000fca0003f21270 */
[----:B------:R-:W-:-:S04]  /*0060*/  IMAD.WIDE.U32 R4, P0, R8, 0x49249249, R2 ;  /* 0x4924924908047825 */ /* 0x000fc80007800002 */
[----:B------:R-:W-:-:S04]  /*0070*/  IMAD.WIDE.U32 R2, R8, 0x24924925, RZ ;  /* 0x2492492508027825 */ /* 0x000fc800078e00ff */
[----:B------:R-:W-:Y:S01]  /*0080*/  IMAD.X R7, RZ, RZ, RZ, P0 ;  /* 0x000000ffff077224 */ /* 0x000fe200000e06ff */
[----:B------:R-:W-:Y:S01]  /*0090*/  IADD3 RZ, P0, R3, R4, RZ ;  /* 0x0000000403ff7210 */ /* 0x000fe20007f1e0ff */
[----:B------:R-:W-:-:S04]  /*00a0*/  IMAD.MOV.U32 R6, RZ, RZ, R5 ;  /* 0x000000ffff067224 */ /* 0x000fc800078e0005 */
[----:B------:R-:W-:-:S05]  /*00b0*/  IMAD.WIDE.U32.X R2, R9, 0x49249249, R6, P0 ;  /* 0x4924924909027825 */ /* 0x000fca00000e0406 */
[----:B------:R-:W-:-:S04]  /*00c0*/  IADD3 R5, P0, R2, -0x24924925, RZ ;  /* 0xdb6db6db02057810 */ /* 0x000fc80007f1e0ff */
[----:B------:R-:W-:Y:S02]  /*00d0*/  IADD3.X R7, R3, -0x4924924a, RZ, P0, !PT ;  /* 0xb6db6db603077810 */ /* 0x000fe400007fe4ff */
        /* <DEDUP_REMOVED lines=46> */
.L_x_7:
        /* <DEDUP_REMOVED lines=53> */
.L_x_6:
        /* <DEDUP_REMOVED lines=33> */
.L_x_8:
        /* <DEDUP_REMOVED lines=14> */
.L_x_50:


//--------------------- .text.add_n_3073_to_3328__kernel --------------------------
	.section	.text.add_n_3073_to_3328__kernel,"ax",@progbits
	.sectioninfo	@"SHI_REGISTERS=40"
	.align	128
        .global         add_n_3073_to_3328__kernel
        .type           add_n_3073_to_3328__kernel,@function
        .size           add_n_3073_to_3328__kernel,(.L_x_51 - add_n_3073_to_3328__kernel)
        .other          add_n_3073_to_3328__kernel,@"STO_CUDA_ENTRY STV_DEFAULT"
add_n_3073_to_3328__kernel:
.text.add_n_3073_to_3328__kernel:
[----:B------:R-:W-:-:S02]  /*0000*/  IMAD.MOV.U32 R1, RZ, RZ, c[0x0][0x28] ;  /* 0x00000a00ff017624 */ /* 0x000fc400078e00ff */
[----:B------:R-:W-:-:S05]  /*0010*/  IMAD.MOV.U32 R8, RZ, RZ, c[0x0][0x178] ;  /* 0x00005e00ff087624 */ /* 0x000fca00078e00ff */
[----:B------:R-:W-:-:S05]  /*0020*/  IADD3 R8, P0, R8, 0xcff, RZ ;  /* 0x00000cff08087810 */ /* 0x000fca0007f1e0ff */
[----:B------:R-:W-:-:S04]  /*0030*/  IMAD.X R9, RZ, RZ, c[0x0][0x17c], P0 ;  /* 0x00005f00ff097624 */ /* 0x000fc800000e06ff */
[C---:B------:R-:W-:Y:S01]  /*0040*/  IMAD.WIDE.U32 R2, R9.reuse, -0x3b13b13b, RZ ;  /* 0xc4ec4ec509027825 */ /* 0x040fe200078e00ff */
[----:B------:R-:W-:-:S05]  /*0050*/  ISETP.LT.AND P1, PT, R9, RZ, PT ;  /* 0x000000ff0900720c */ /* 0x000fca0003f21270 */
[----:B------:R-:W-:-:S04]  /*0060*/  IMAD.WIDE.U32 R4, P0, R8, 0x4ec4ec4e, R2 ;  /* 0x4ec4ec4e08047825 */ /* 0x000fc80007800002 */
[----:B------:R-:W-:-:S04]  /*0070*/  IMAD.WIDE.U32 R2, R8, -0x3b13b13b, RZ ;  /* 0xc4ec4ec508027825 */ /* 0x000fc800078e00ff */
[----:B------:R-:W-:Y:S01]  /*0080*/  IMAD.X R7, RZ, RZ, RZ, P0 ;  /* 0x000000ffff077224 */ /* 0x000fe200000e06ff */
[----:B------:R-:W-:Y:S01]  /*0090*/  IADD3 RZ, P0, R3, R4, RZ ;  /* 0x0000000403ff7210 */ /* 0x000fe20007f1e0ff */
[----:B------:R-:W-:-:S04]  /*00a0*/  IMAD.MOV.U32 R6, RZ, RZ, R5 ;  /* 0x000000ffff067224 */ /* 0x000fc800078e0005 */
[----:B------:R-:W-:-:S05]  /*00b0*/  IMAD.WIDE.U32.X R2, R9, 0x4ec4ec4e, R6, P0 ;  /* 0x4ec4ec4e09027825 */ /* 0x000fca00000e0406 */
[----:B------:R-:W-:-:S04]  /*00c0*/  IADD3 R5, P0, R2, 0x3b13b13b, RZ ;  /* 0x3b13b13b02057810 */ /* 0x000fc80007f1e0ff */
        /* <DEDUP_REMOVED lines=47> */
.L_x_10:
        /* <DEDUP_REMOVED lines=53> */
.L_x_9:
        /* <DEDUP_REMOVED lines=33> */
.L_x_11:
        /* <DEDUP_REMOVED lines=14> */
.L_x_51:


//--------------------- .text.add_n_2817_to_3072__kernel --------------------------
	.section	.text.add_n_2817_to_3072__kernel,"ax",@progbits
	.sectioninfo	@"SHI_REGISTERS=40"
	.align	128
        .global         add_n_2817_to_3072__kernel
        .type           add_n_2817_to_3072__kernel,@function
        .size           add_n_2817_to_3072__kernel,(.L_x_52 - add_n_2817_to_3072__kernel)
        .other          add_n_2817_to_3072__kernel,@"STO_CUDA_ENTRY STV_DEFAULT"
add_n_2817_to_3072__kernel:
.text.add_n_2817_to_3072__kernel:
        /* <DEDUP_REMOVED lines=60> */
.L_x_13:
        /* <DEDUP_REMOVED lines=53> */
.L_x_12:
        /* <DEDUP_REMOVED lines=33> */
.L_x_14:
        /* <DEDUP_REMOVED lines=14> */
.L_x_52:


//--------------------- .text.add_n_2561_to_2816__kernel --------------------------
	.section	.text.add_n_2561_to_2816__kernel,"ax",@progbits
	.sectioninfo	@"SHI_REGISTERS=40"
	.align	128
        .global         add_n_2561_to_2816__kernel
        .type           add_n_2561_to_2816__kernel,@function
        .size           add_n_2561_to_2816__kernel,(.L_x_53 - add_n_2561_to_2816__kernel)
        .other          add_n_2561_to_2816__kernel,@"STO_CUDA_ENTRY STV_DEFAULT"
add_n_2561_to_2816__kernel:
.text.add_n_2561_to_2816__kernel:
        /* <DEDUP_REMOVED lines=60> */
.L_x_16:
        /* <DEDUP_REMOVED lines=53> */
.L_x_15:
        /* <DEDUP_REMOVED lines=33> */
.L_x_17:
        /* <DEDUP_REMOVED lines=14> */
.L_x_53:


//--------------------- .text.add_n_2305_to_2560__kernel --------------------------
	.section	.text.add_n_2305_to_2560__kernel,"ax",@progbits
	.sectioninfo	@"SHI_REGISTERS=40"
	.align	128
        .global         add_n_2305_to_2560__kernel
        .type           add_n_2305_to_2560__kernel,@function
        .size           add_n_2305_to_2560__kernel,(.L_x_54 - add_n_2305_to_2560__kernel)
        .other          add_n_2305_to_2560__kernel,@"STO_CUDA_ENTRY STV_DEFAULT"
add_n_2305_to_2560__kernel:
.text.add_n_2305_to_2560__kernel:
        /* <DEDUP_REMOVED lines=60> */
.L_x_19:
        /* <DEDUP_REMOVED lines=53> */
.L_x_18:
        /* <DEDUP_REMOVED lines=33> */
.L_x_20:
        /* <DEDUP_REMOVED lines=14> */
.L_x_54:


//--------------------- .text.add_n_2049_to_2304__kernel --------------------------
	.section	.text.add_n_2049_to_2304__kernel,"ax",@progbits
	.sectioninfo	@"SHI_REGISTERS=40"
	.align	128
        .global         add_n_2049_to_2304__kernel
        .type           add_n_2049_to_2304__kernel,@function
        .size           add_n_2049_to_2304__kernel,(.L_x_55 - add_n_2049_to_2304__kernel)
        .other          add_n_2049_to_2304__kernel,@"STO_CUDA_ENTRY STV_DEFAULT"
add_n_2049_to_2304__kernel:
.text.add_n_2049_to_2304__kernel:
        /* <DEDUP_REMOVED lines=60> */
.L_x_22:
        /* <DEDUP_REMOVED lines=53> */
.L_x_21:
        /* <DEDUP_REMOVED lines=33> */
.L_x_23:
        /* <DEDUP_REMOVED lines=14> */
.L_x_55:


//--------------------- .text.add_n_1793_to_2048__kernel --------------------------
	.section	.text.add_n_1793_to_2048__kernel,"ax",@progbits
	.sectioninfo	@"SHI_REGISTERS=40"
	.align	128
        .global         add_n_1793_to_2048__kernel
        .type           add_n_1793_to_2048__kernel,@function
        .size           add_n_1793_to_2048__kernel,(.L_x_56 - add_n_1793_to_2048__kernel)
        .other          add_n_1793_to_2048__kernel,@"STO_CUDA_ENTRY STV_DEFAULT"
add_n_1793_to_2048__kernel:
.text.add_n_1793_to_2048__kernel:
        /* <DEDUP_REMOVED lines=45> */
.L_x_25:
        /* <DEDUP_REMOVED lines=53> */
.L_x_24:
        /* <DEDUP_REMOVED lines=33> */
.L_x_26:
        /* <DEDUP_REMOVED lines=13> */
.L_x_56:


//--------------------- .text.add_n_1537_to_1792__kernel --------------------------
	.section	.text.add_n_1537_to_1792__kernel,"ax",@progbits
	.sectioninfo	@"SHI_REGISTERS=40"
	.align	128
        .global         add_n_1537_to_1792__kernel
        .type           add_n_1537_to_1792__kernel,@function
        .size           add_n_1537_to_1792__kernel,(.L_x_57 - add_n_1537_to_1792__kernel)
        .other          add_n_1537_to_1792__kernel,@"STO_CUDA_ENTRY STV_DEFAULT"
add_n_1537_to_1792__kernel:
.text.add_n_1537_to_1792__kernel:
        /* <DEDUP_REMOVED lines=60> */
.L_x_28:
        /* <DEDUP_REMOVED lines=53> */
.L_x_27:
        /* <DEDUP_REMOVED lines=33> */
.L_x_29:
        /* <DEDUP_REMOVED lines=14> */
.L_x_57:


//--------------------- .text.add_n_1281_to_1536__kernel --------------------------
	.section	.text.add_n_1281_to_1536__kernel,"ax",@progbits
	.sectioninfo	@"SHI_REGISTERS=40"
	.align	128
        .global         add_n_1281_to_1536__kernel
        .type           add_n_1281_to_1536__kernel,@function
        .size           add_n_1281_to_1536__kernel,(.L_x_58 - add_n_1281_to_1536__kernel)
        .other          add_n_1281_to_1536__kernel,@"STO_CUDA_ENTRY STV_DEFAULT"
add_n_1281_to_1536__kernel:
.text.add_n_1281_to_1536__kernel:
        /* <DEDUP_REMOVED lines=60> */
.L_x_31:
        /* <DEDUP_REMOVED lines=53> */
.L_x_30:
        /* <DEDUP_REMOVED lines=33> */
.L_x_32:
        /* <DEDUP_REMOVED lines=14> */
.L_x_58:


//--------------------- .text.add_n_1025_to_1280__kernel --------------------------
	.section	.text.add_n_1025_to_1280__kernel,"ax",@progbits
	.sectioninfo	@"SHI_REGISTERS=40"
	.align	128
        .global         add_n_1025_to_1280__kernel
        .type           add_n_1025_to_1280__kernel,@function
        .size           add_n_1025_to_1280__kernel,(.L_x_59 - add_n_1025_to_1280__kernel)
        .other          add_n_1025_to_1280__kernel,@"STO_CUDA_ENTRY STV_DEFAULT"
add_n_1025_to_1280__kernel:
.text.add_n_1025_to_1280__kernel:
        /* <DEDUP_REMOVED lines=60> */
.L_x_34:
        /* <DEDUP_REMOVED lines=53> */
.L_x_33:
        /* <DEDUP_REMOVED lines=33> */
.L_x_35:
        /* <DEDUP_REMOVED lines=14> */
.L_x_59:


//--------------------- .text.add_n_769_to_1024__kernel --------------------------
	.section	.text.add_n_769_to_1024__kernel,"ax",@progbits
	.sectioninfo	@"SHI_REGISTERS=40"
	.align	128
        .global         add_n_769_to_1024__kernel
        .type           add_n_769_to_1024__kernel,@function
        .size           add_n_769_to_1024__kernel,(.L_x_60 - add_n_769_to_1024__kernel)
        .other          add_n_769_to_1024__kernel,@"STO_CUDA_ENTRY STV_DEFAULT"
add_n_769_to_1024__kernel:
.text.add_n_769_to_1024__kernel:
        /* <DEDUP_REMOVED lines=45> */
.L_x_37:
        /* <DEDUP_REMOVED lines=53> */
.L_x_36:
        /* <DEDUP_REMOVED lines=33> */
.L_x_38:
        /* <DEDUP_REMOVED lines=13> */
.L_x_60:


//--------------------- .text.add_n_513_to_768__kernel --------------------------
	.section	.text.add_n_513_to_768__kernel,"ax",@progbits
	.sectioninfo	@"SHI_REGISTERS=40"
	.align	128
        .global         add_n_513_to_768__kernel
        .type           add_n_513_to_768__kernel,@function
        .size           add_n_513_to_768__kernel,(.L_x_61 - add_n_513_to_768__kernel)
        .other          add_n_513_to_768__kernel,@"STO_CUDA_ENTRY STV_DEFAULT"
add_n_513_to_768__kernel:
.text.add_n_513_to_768__kernel:
        /* <DEDUP_REMOVED lines=60> */
.L_x_40:
        /* <DEDUP_REMOVED lines=53> */
.L_x_39:
        /* <DEDUP_REMOVED lines=33> */
.L_x_41:
        /* <DEDUP_REMOVED lines=14> */
.L_x_61:


//--------------------- .text.add_n_257_to_512__kernel --------------------------
	.section	.text.add_n_257_to_512__kernel,"ax",@progbits
	.sectioninfo	@"SHI_REGISTERS=40"
	.align	128
        .global         add_n_257_to_512__kernel
        .type           add_n_257_to_512__kernel,@function
        .size           add_n_257_to_512__kernel,(.L_x_62 - add_n_257_to_512__kernel)
        .other          add_n_257_to_512__kernel,@"STO_CUDA_ENTRY STV_DEFAULT"
add_n_257_to_512__kernel:
.text.add_n_257_to_512__kernel:
        /* <DEDUP_REMOVED lines=45> */
.L_x_43:
        /* <DEDUP_REMOVED lines=53> */
.L_x_42:
        /* <DEDUP_REMOVED lines=33> */
.L_x_44:
        /* <DEDUP_REMOVED lines=13> */
.L_x_62:


//--------------------- .text.add_n_1_to_256__kernel --------------------------
	.section	.text.add_n_1_to_256__kernel,"ax",@progbits
	.sectioninfo	@"SHI_REGISTERS=40"
	.align	128
        .global         add_n_1_to_256__kernel
        .type           add_n_1_to_256__kernel,@function
        .size           add_n_1_to_256__kernel,(.L_x_63 - add_n_1_to_256__kernel)
        .other          add_n_1_to_256__kernel,@"STO_CUDA_ENTRY STV_DEFAULT"
add_n_1_to_256__kernel:
.text.add_n_1_to_256__kernel:
        /* <DEDUP_REMOVED lines=45> */
.L_x_46:
        /* <DEDUP_REMOVED lines=53> */
.L_x_45:
        /* <DEDUP_REMOVED lines=33> */
.L_x_47:
        /* <DEDUP_REMOVED lines=13> */
.L_x_63:
